	.headerflags	@"EF_CUDA_TEXMODE_UNIFIED EF_CUDA_64BIT_ADDRESS EF_CUDA_ACCELERATORS EF_CUDA_SM90 EF_CUDA_VIRTUAL_SM(EF_CUDA_SM90)"
	.elftype	@"ET_EXEC"


//--------------------- .nv.info                  --------------------------
	.section	.nv.info,"",@"SHT_CUDA_INFO"
	.align	4


	//----- nvinfo : EIATTR_REGCOUNT
	.align		4
        /*0000*/ 	.byte	0x04, 0x2f
        /*0002*/ 	.short	(.L_3 - .L_2)
	.align		4
.L_2:
        /*0004*/ 	.word	index@(triton_poi_fused_cat_32)
        /*0008*/ 	.word	0x00000050


	//----- nvinfo : EIATTR_MIN_STACK_SIZE
	.align		4
.L_3:
        /*000c*/ 	.byte	0x04, 0x12
        /*000e*/ 	.short	(.L_5 - .L_4)
	.align		4
.L_4:
        /*0010*/ 	.word	index@(triton_poi_fused_cat_32)
        /*0014*/ 	.word	0x00000000


	//----- nvinfo : EIATTR_FRAME_SIZE
	.align		4
.L_5:
        /*0018*/ 	.byte	0x04, 0x11
        /*001a*/ 	.short	(.L_7 - .L_6)
	.align		4
.L_6:
        /*001c*/ 	.word	index@(triton_poi_fused_cat_32)
        /*0020*/ 	.word	0x00000000


	//----- nvinfo : EIATTR_MIN_STACK_SIZE
	.align		4
.L_7:
        /*0024*/ 	.byte	0x04, 0x12
        /*0026*/ 	.short	(.L_9 - .L_8)
	.align		4
.L_8:
        /*0028*/ 	.word	index@(triton_poi_fused_cat_32)
        /*002c*/ 	.word	0x00000000
.L_9:


//--------------------- .nv.info.triton_poi_fused_cat_32 --------------------------
	.section	.nv.info.triton_poi_fused_cat_32,"",@"SHT_CUDA_INFO"
	.sectionflags	@""
	.align	4


	//----- nvinfo : EIATTR_CUDA_API_VERSION
	.align		4
        /*0000*/ 	.byte	0x04, 0x37
        /*0002*/ 	.short	(.L_11 - .L_10)
.L_10:
        /*0004*/ 	.word	0x0000007c


	//----- nvinfo : EIATTR_KPARAM_INFO
	.align		4
.L_11:
        /*0008*/ 	.byte	0x04, 0x17
        /*000a*/ 	.short	(.L_13 - .L_12)
.L_12:
        /*000c*/ 	.word	0x00000000
        /*0010*/ 	.short	0x0015
        /*0012*/ 	.short	0x00a8
        /*0014*/ 	.byte	0x00, 0xf0, 0x11, 0x00


	//----- nvinfo : EIATTR_KPARAM_INFO
	.align		4
.L_13:
        /*0018*/ 	.byte	0x04, 0x17
        /*001a*/ 	.short	(.L_15 - .L_14)
.L_14:
        /*001c*/ 	.word	0x00000000
        /*0020*/ 	.short	0x0014
        /*0022*/ 	.short	0x00a0
        /*0024*/ 	.byte	0x00, 0xf4, 0x21, 0x00


	//----- nvinfo : EIATTR_KPARAM_INFO
	.align		4
.L_15:
        /*0028*/ 	.byte	0x04, 0x17
        /*002a*/ 	.short	(.L_17 - .L_16)
.L_16:
        /*002c*/ 	.word	0x00000000
        /*0030*/ 	.short	0x0013
        /*0032*/ 	.short	0x0098
        /*0034*/ 	.byte	0x00, 0xf4, 0x21, 0x00


	//----- nvinfo : EIATTR_KPARAM_INFO
	.align		4
.L_17:
        /*0038*/ 	.byte	0x04, 0x17
        /*003a*/ 	.short	(.L_19 - .L_18)
.L_18:
        /*003c*/ 	.word	0x00000000
        /*0040*/ 	.short	0x0012
        /*0042*/ 	.short	0x0090
        /*0044*/ 	.byte	0x00, 0xf4, 0x21, 0x00


	//----- nvinfo : EIATTR_KPARAM_INFO
	.align		4
.L_19:
        /*0048*/ 	.byte	0x04, 0x17
        /*004a*/ 	.short	(.L_21 - .L_20)
.L_20:
        /*004c*/ 	.word	0x00000000
        /*0050*/ 	.short	0x0011
        /*0052*/ 	.short	0x0088
        /*0054*/ 	.byte	0x00, 0xf4, 0x21, 0x00


	//----- nvinfo : EIATTR_KPARAM_INFO
	.align		4
.L_21:
        /*0058*/ 	.byte	0x04, 0x17
        /*005a*/ 	.short	(.L_23 - .L_22)
.L_22:
        /*005c*/ 	.word	0x00000000
        /*0060*/ 	.short	0x0010
        /*0062*/ 	.short	0x0080
        /*0064*/ 	.byte	0x00, 0xf4, 0x21, 0x00


	//----- nvinfo : EIATTR_KPARAM_INFO
	.align		4
.L_23:
        /*0068*/ 	.byte	0x04, 0x17
        /*006a*/ 	.short	(.L_25 - .L_24)
.L_24:
        /*006c*/ 	.word	0x00000000
        /*0070*/ 	.short	0x000f
        /*0072*/ 	.short	0x0078
        /*0074*/ 	.byte	0x00, 0xf4, 0x21, 0x00


	//----- nvinfo : EIATTR_KPARAM_INFO
	.align		4
.L_25:
        /*0078*/ 	.byte	0x04, 0x17
        /*007a*/ 	.short	(.L_27 - .L_26)
.L_26:
        /*007c*/ 	.word	0x00000000
        /*0080*/ 	.short	0x000e
        /*0082*/ 	.short	0x0070
        /*0084*/ 	.byte	0x00, 0xf4, 0x21, 0x00


	//----- nvinfo : EIATTR_KPARAM_INFO
	.align		4
.L_27:
        /*0088*/ 	.byte	0x04, 0x17
        /*008a*/ 	.short	(.L_29 - .L_28)
.L_28:
        /*008c*/ 	.word	0x00000000
        /*0090*/ 	.short	0x000d
        /*0092*/ 	.short	0x0068
        /*0094*/ 	.byte	0x00, 0xf4, 0x21, 0x00


	//----- nvinfo : EIATTR_KPARAM_INFO
	.align		4
.L_29:
        /*0098*/ 	.byte	0x04, 0x17
        /*009a*/ 	.short	(.L_31 - .L_30)
.L_30:
        /*009c*/ 	.word	0x00000000
        /*00a0*/ 	.short	0x000c
        /*00a2*/ 	.short	0x0060
        /*00a4*/ 	.byte	0x00, 0xf4, 0x21, 0x00


	//----- nvinfo : EIATTR_KPARAM_INFO
	.align		4
.L_31:
        /*00a8*/ 	.byte	0x04, 0x17
        /*00aa*/ 	.short	(.L_33 - .L_32)
.L_32:
        /*00ac*/ 	.word	0x00000000
        /*00b0*/ 	.short	0x000b
        /*00b2*/ 	.short	0x0058
        /*00b4*/ 	.byte	0x00, 0xf4, 0x21, 0x00


	//----- nvinfo : EIATTR_KPARAM_INFO
	.align		4
.L_33:
        /*00b8*/ 	.byte	0x04, 0x17
        /*00ba*/ 	.short	(.L_35 - .L_34)
.L_34:
        /*00bc*/ 	.word	0x00000000
        /*00c0*/ 	.short	0x000a
        /*00c2*/ 	.short	0x0050
        /*00c4*/ 	.byte	0x00, 0xf4, 0x21, 0x00


	//----- nvinfo : EIATTR_KPARAM_INFO
	.align		4
.L_35:
        /*00c8*/ 	.byte	0x04, 0x17
        /*00ca*/ 	.short	(.L_37 - .L_36)
.L_36:
        /*00cc*/ 	.word	0x00000000
        /*00d0*/ 	.short	0x0009
        /*00d2*/ 	.short	0x0048
        /*00d4*/ 	.byte	0x00, 0xf4, 0x21, 0x00


	//----- nvinfo : EIATTR_KPARAM_INFO
	.align		4
.L_37:
        /*00d8*/ 	.byte	0x04, 0x17
        /*00da*/ 	.short	(.L_39 - .L_38)
.L_38:
        /*00dc*/ 	.word	0x00000000
        /*00e0*/ 	.short	0x0008
        /*00e2*/ 	.short	0x0040
        /*00e4*/ 	.byte	0x00, 0xf4, 0x21, 0x00


	//----- nvinfo : EIATTR_KPARAM_INFO
	.align		4
.L_39:
        /*00e8*/ 	.byte	0x04, 0x17
        /*00ea*/ 	.short	(.L_41 - .L_40)
.L_40:
        /*00ec*/ 	.word	0x00000000
        /*00f0*/ 	.short	0x0007
        /*00f2*/ 	.short	0x0038
        /*00f4*/ 	.byte	0x00, 0xf4, 0x21, 0x00


	//----- nvinfo : EIATTR_KPARAM_INFO
	.align		4
.L_41:
        /*00f8*/ 	.byte	0x04, 0x17
        /*00fa*/ 	.short	(.L_43 - .L_42)
.L_42:
        /*00fc*/ 	.word	0x00000000
        /*0100*/ 	.short	0x0006
        /*0102*/ 	.short	0x0030
        /*0104*/ 	.byte	0x00, 0xf4, 0x21, 0x00


	//----- nvinfo : EIATTR_KPARAM_INFO
	.align		4
.L_43:
        /*0108*/ 	.byte	0x04, 0x17
        /*010a*/ 	.short	(.L_45 - .L_44)
.L_44:
        /*010c*/ 	.word	0x00000000
        /*0110*/ 	.short	0x0005
        /*0112*/ 	.short	0x0028
        /*0114*/ 	.byte	0x00, 0xf4, 0x21, 0x00


	//----- nvinfo : EIATTR_KPARAM_INFO
	.align		4
.L_45:
        /*0118*/ 	.byte	0x04, 0x17
        /*011a*/ 	.short	(.L_47 - .L_46)
.L_46:
        /*011c*/ 	.word	0x00000000
        /*0120*/ 	.short	0x0004
        /*0122*/ 	.short	0x0020
        /*0124*/ 	.byte	0x00, 0xf4, 0x21, 0x00


	//----- nvinfo : EIATTR_KPARAM_INFO
	.align		4
.L_47:
        /*0128*/ 	.byte	0x04, 0x17
        /*012a*/ 	.short	(.L_49 - .L_48)
.L_48:
        /*012c*/ 	.word	0x00000000
        /*0130*/ 	.short	0x0003
        /*0132*/ 	.short	0x0018
        /*0134*/ 	.byte	0x00, 0xf4, 0x21, 0x00


	//----- nvinfo : EIATTR_KPARAM_INFO
	.align		4
.L_49:
        /*0138*/ 	.byte	0x04, 0x17
        /*013a*/ 	.short	(.L_51 - .L_50)
.L_50:
        /*013c*/ 	.word	0x00000000
        /*0140*/ 	.short	0x0002
        /*0142*/ 	.short	0x0010
        /*0144*/ 	.byte	0x00, 0xf4, 0x21, 0x00


	//----- nvinfo : EIATTR_KPARAM_INFO
	.align		4
.L_51:
        /*0148*/ 	.byte	0x04, 0x17
        /*014a*/ 	.short	(.L_53 - .L_52)
.L_52:
        /*014c*/ 	.word	0x00000000
        /*0150*/ 	.short	0x0001
        /*0152*/ 	.short	0x0008
        /*0154*/ 	.byte	0x00, 0xf4, 0x21, 0x00


	//----- nvinfo : EIATTR_KPARAM_INFO
	.align		4
.L_53:
        /*0158*/ 	.byte	0x04, 0x17
        /*015a*/ 	.short	(.L_55 - .L_54)
.L_54:
        /*015c*/ 	.word	0x00000000
        /*0160*/ 	.short	0x0000
        /*0162*/ 	.short	0x0000
        /*0164*/ 	.byte	0x00, 0xf4, 0x21, 0x00


	//----- nvinfo : EIATTR_SPARSE_MMA_MASK
	.align		4
.L_55:
        /*0168*/ 	.byte	0x03, 0x50
        /*016a*/ 	.short	0x0000


	//----- nvinfo : EIATTR_MAXREG_COUNT
	.align		4
        /*016c*/ 	.byte	0x03, 0x1b
        /*016e*/ 	.short	0x00ff


	//----- nvinfo : EIATTR_EXIT_INSTR_OFFSETS
	.align		4
        /*0170*/ 	.byte	0x04, 0x1c
        /*0172*/ 	.short	(.L_57 - .L_56)


	//   ....[0]....
.L_56:
        /*0174*/ 	.word	0x00003e90


	//----- nvinfo : EIATTR_REQNTID
	.align		4
.L_57:
        /*0178*/ 	.byte	0x04, 0x10
        /*017a*/ 	.short	(.L_59 - .L_58)
.L_58:
        /*017c*/ 	.word	0x00000080
        /*0180*/ 	.word	0x00000001
        /*0184*/ 	.word	0x00000001


	//----- nvinfo : EIATTR_CBANK_PARAM_SIZE
	.align		4
.L_59:
        /*0188*/ 	.byte	0x03, 0x19
        /*018a*/ 	.short	0x00ac


	//----- nvinfo : EIATTR_PARAM_CBANK
	.align		4
        /*018c*/ 	.byte	0x04, 0x0a
        /*018e*/ 	.short	(.L_61 - .L_60)
	.align		4
.L_60:
        /*0190*/ 	.word	index@(.nv.constant0.triton_poi_fused_cat_32)
        /*0194*/ 	.short	0x0210
        /*0196*/ 	.short	0x00ac


	//----- nvinfo : EIATTR_SW_WAR
	.align		4
.L_61:
        /*0198*/ 	.byte	0x04, 0x36
        /*019a*/ 	.short	(.L_63 - .L_62)
.L_62:
        /*019c*/ 	.word	0x00000008
.L_63:


//--------------------- .nv.callgraph             --------------------------
	.section	.nv.callgraph,"",@"SHT_CUDA_CALLGRAPH"
	.align	4
	.sectionentsize	8
	.align		4
        /*0000*/ 	.word	0x00000000
	.align		4
        /*0004*/ 	.word	0xffffffff
	.align		4
        /*0008*/ 	.word	0x00000000
	.align		4
        /*000c*/ 	.word	0xfffffffe
	.align		4
        /*0010*/ 	.word	0x00000000
	.align		4
        /*0014*/ 	.word	0xfffffffd
	.align		4
        /*0018*/ 	.word	0x00000000
	.align		4
        /*001c*/ 	.word	0xfffffffc


//--------------------- .nv.constant4             --------------------------
	.section	.nv.constant4,"a",@progbits
	.align	8
	.align		8
.nv.constant4:
        /*0000*/ 	.dword	_$_str
	.align		8
        /*0008*/ 	.dword	_$_str_$_2


//--------------------- .text.triton_poi_fused_cat_32 --------------------------
	.section	.text.triton_poi_fused_cat_32,"ax",@progbits
	.align	128
        .global         triton_poi_fused_cat_32
        .type           triton_poi_fused_cat_32,@function
        .size           triton_poi_fused_cat_32,(.L_x_1 - triton_poi_fused_cat_32)
        .other          triton_poi_fused_cat_32,@"STO_CUDA_ENTRY STV_DEFAULT"
triton_poi_fused_cat_32:
.text.triton_poi_fused_cat_32:
[----:B------:R-:W-:Y:S01]  /*0000*/  LDC R1, c[0x0][0x28] ;  /* 0x00000a00ff017b82 */ /* 0x000fe20000000800 */
[----:B------:R-:W1:Y:S07]  /*0010*/  S2R R0, SR_TID.X ;  /* 0x0000000000007919 */ /* 0x000e6e0000002100 */
[----:B------:R-:W2:Y:S01]  /*0020*/  LDC.64 R22, c[0x0][0x268] ;  /* 0x00009a00ff167b82 */ /* 0x000ea20000000a00 */
[----:B------:R-:W-:Y:S01]  /*0030*/  ULDC.64 UR6, c[0x0][0x260] ;  /* 0x0000980000067ab9 */ /* 0x000fe20000000a00 */
[----:B------:R-:W-:Y:S01]  /*0040*/  CS2R R8, SRZ ;  /* 0x0000000000087805 */ /* 0x000fe2000001ff00 */
[----:B------:R-:W3:Y:S01]  /*0050*/  S2R R3, SR_CTAID.X ;  /* 0x0000000000037919 */ /* 0x000ee20000002500 */
[----:B------:R-:W-:Y:S01]  /*0060*/  CS2R R10, SRZ ;  /* 0x00000000000a7805 */ /* 0x000fe2000001ff00 */
[----:B------:R-:W-:Y:S01]  /*0070*/  ULDC.64 UR4, c[0x0][0x208] ;  /* 0x0000820000047ab9 */ /* 0x000fe20000000a00 */
[----:B------:R-:W-:-:S02]  /*0080*/  CS2R R16, SRZ ;  /* 0x0000000000107805 */ /* 0x000fc4000001ff00 */
[----:B------:R-:W-:Y:S02]  /*0090*/  CS2R R18, SRZ ;  /* 0x0000000000127805 */ /* 0x000fe4000001ff00 */
[----:B------:R-:W-:Y:S01]  /*00a0*/  CS2R R20, SRZ ;  /* 0x0000000000147805 */ /* 0x000fe2000001ff00 */
[----:B------:R-:W4:Y:S08]  /*00b0*/  LDC.64 R50, c[0x0][0x210] ;  /* 0x00008400ff327b82 */ /* 0x000f300000000a00 */
[----:B------:R-:W5:Y:S08]  /*00c0*/  LDC.64 R62, c[0x0][0x290] ;  /* 0x0000a400ff3e7b82 */ /* 0x000f700000000a00 */
[----:B------:R-:W4:Y:S01]  /*00d0*/  LDC.64 R48, c[0x0][0x218] ;  /* 0x00008600ff307b82 */ /* 0x000f220000000a00 */
[----:B-1----:R-:W-:Y:S01]  /*00e0*/  IMAD.SHL.U32 R0, R0, 0x4, RZ ;  /* 0x0000000400007824 */ /* 0x002fe200078e00ff */
[----:B------:R-:W-:-:S02]  /*00f0*/  CS2R R36, SRZ ;  /* 0x0000000000247805 */ /* 0x000fc4000001ff00 */
[----:B------:R-:W-:-:S04]  /*0100*/  CS2R R38, SRZ ;  /* 0x0000000000267805 */ /* 0x000fc8000001ff00 */
[----:B------:R-:W1:Y:S01]  /*0110*/  LDC.64 R58, c[0x0][0x220] ;  /* 0x00008800ff3a7b82 */ /* 0x000e620000000a00 */
[----:B------:R-:W-:-:S05]  /*0120*/  LOP3.LUT R0, R0, 0x1fc, RZ, 0xc0, !PT ;  /* 0x000001fc00007812 */ /* 0x000fca00078ec0ff */
[----:B---3--:R-:W-:-:S04]  /*0130*/  IMAD R2, R3, 0x400, R0 ;  /* 0x0000040003027824 */ /* 0x008fc800078e0200 */
[----:B------:R-:W-:-:S05]  /*0140*/  IMAD.HI R0, R2, 0x66666667, RZ ;  /* 0x6666666702007827 */ /* 0x000fca00078e02ff */
[----:B------:R-:W-:-:S04]  /*0150*/  SHF.R.U32.HI R3, RZ, 0x1f, R0 ;  /* 0x0000001fff037819 */ /* 0x000fc80000011600 */
[----:B------:R-:W-:-:S05]  /*0160*/  LEA.HI.SX32 R5, R0, R3, 0x19 ;  /* 0x0000000300057211 */ /* 0x000fca00078fcaff */
[C---:B------:R-:W-:Y:S02]  /*0170*/  IMAD R4, R5.reuse, -0x140, R2 ;  /* 0xfffffec005047824 */ /* 0x040fe400078e0202 */
[----:B------:R-:W-:Y:S02]  /*0180*/  IMAD R3, R5, 0x60, RZ ;  /* 0x0000006005037824 */ /* 0x000fe400078e02ff */
[C---:B------:R-:W-:Y:S01]  /*0190*/  VIADD R0, R4.reuse, 0xffffff60 ;  /* 0xffffff6004007836 */ /* 0x040fe20000000000 */
[----:B------:R-:W-:Y:S01]  /*01a0*/  SHF.R.S32.HI R26, RZ, 0x1f, R4 ;  /* 0x0000001fff1a7819 */ /* 0x000fe20000011404 */
[----:B--2---:R-:W-:Y:S01]  /*01b0*/  IMAD.WIDE R6, R4, 0x4, R22 ;  /* 0x0000000404067825 */ /* 0x004fe200078e0216 */
[----:B------:R-:W-:Y:S02]  /*01c0*/  IADD3 R64, P1, R4, R3, RZ ;  /* 0x0000000304407210 */ /* 0x000fe40007f3e0ff */
[----:B------:R-:W-:Y:S02]  /*01d0*/  ISETP.GE.U32.AND P0, PT, R0, 0x60, PT ;  /* 0x000000600000780c */ /* 0x000fe40003f06070 */
[----:B------:R-:W-:-:S04]  /*01e0*/  LEA.HI.X.SX32 R3, R3, R26, 0x1, P1 ;  /* 0x0000001a03037211 */ /* 0x000fc800008f0eff */
[----:B------:R-:W-:Y:S01]  /*01f0*/  SHF.L.U64.HI R54, R64, 0x2, R3 ;  /* 0x0000000240367819 */ /* 0x000fe20000010203 */
[----:B------:R-:W-:Y:S02]  /*0200*/  VIADD R3, R2, 0x200 ;  /* 0x0000020002037836 */ /* 0x000fe40000000000 */
[----:B------:R-:W-:Y:S02]  /*0210*/  IMAD.SHL.U32 R64, R64, 0x4, RZ ;  /* 0x0000000440407824 */ /* 0x000fe400078e00ff */
[----:B------:R-:W-:Y:S02]  /*0220*/  IMAD.HI R0, R3, 0x66666667, RZ ;  /* 0x6666666703007827 */ /* 0x000fe400078e02ff */
[----:B------:R2:W3:Y:S01]  /*0230*/  @!P0 LDG.E.EL.128 R8, desc[UR4][R6.64+-0x280] ;  /* 0xfffd800406088981 */ /* 0x0004e2000c2e1d00 */
[----:B------:R-:W-:Y:S02]  /*0240*/  IADD3 R12, P1, R64, UR6, RZ ;  /* 0x00000006400c7c10 */ /* 0x000fe4000ff3e0ff */
[----:B------:R-:W-:-:S02]  /*0250*/  SHF.R.U32.HI R15, RZ, 0x1f, R0 ;  /* 0x0000001fff0f7819 */ /* 0x000fc40000011600 */
[----:B------:R-:W-:Y:S02]  /*0260*/  IADD3.X R13, R54, UR7, RZ, P1, !PT ;  /* 0x00000007360d7c10 */ /* 0x000fe40008ffe4ff */
[----:B------:R-:W-:-:S03]  /*0270*/  LEA.HI.SX32 R0, R0, R15, 0x19 ;  /* 0x0000000f00007211 */ /* 0x000fc600078fcaff */
[----:B------:R1:W5:Y:S02]  /*0280*/  @!P0 LDG.E.EL.128 R16, desc[UR4][R12.64+-0x280] ;  /* 0xfffd80040c108981 */ /* 0x000364000c2e1d00 */
[C---:B------:R-:W-:Y:S02]  /*0290*/  IMAD R3, R0.reuse, -0x140, R3 ;  /* 0xfffffec000037824 */ /* 0x040fe400078e0203 */
[----:B------:R-:W-:Y:S02]  /*02a0*/  IMAD R14, R0, 0x60, RZ ;  /* 0x00000060000e7824 */ /* 0x000fe400078e02ff */
[----:B--2---:R-:W-:Y:S01]  /*02b0*/  VIADD R6, R3, 0xffffff60 ;  /* 0xffffff6003067836 */ /* 0x004fe20000000000 */
[----:B------:R-:W-:Y:S02]  /*02c0*/  SHF.R.S32.HI R27, RZ, 0x1f, R3 ;  /* 0x0000001fff1b7819 */ /* 0x000fe40000011403 */
[----:B------:R-:W-:-:S04]  /*02d0*/  IADD3 R53, P1, R3, R14, RZ ;  /* 0x0000000e03357210 */ /* 0x000fc80007f3e0ff */
[----:B------:R-:W-:Y:S01]  /*02e0*/  LEA.HI.X.SX32 R14, R14, R27, 0x1, P1 ;  /* 0x0000001b0e0e7211 */ /* 0x000fe200008f0eff */
[C---:B------:R-:W-:Y:S01]  /*02f0*/  IMAD.SHL.U32 R60, R53.reuse, 0x4, RZ ;  /* 0x00000004353c7824 */ /* 0x040fe200078e00ff */
[----:B------:R-:W-:Y:S02]  /*0300*/  ISETP.GE.U32.AND P1, PT, R6, 0x60, PT ;  /* 0x000000600600780c */ /* 0x000fe40003f26070 */
[----:B------:R-:W-:Y:S02]  /*0310*/  SHF.L.U64.HI R53, R53, 0x2, R14 ;  /* 0x0000000235357819 */ /* 0x000fe4000001020e */
[----:B------:R-:W-:Y:S02]  /*0320*/  IADD3 R24, P2, R60, UR6, RZ ;  /* 0x000000063c187c10 */ /* 0x000fe4000ff5e0ff */
[----:B01----:R-:W-:Y:S02]  /*0330*/  CS2R R12, SRZ ;  /* 0x00000000000c7805 */ /* 0x003fe4000001ff00 */
[----:B------:R-:W-:Y:S01]  /*0340*/  CS2R R14, SRZ ;  /* 0x00000000000e7805 */ /* 0x000fe2000001ff00 */
[----:B------:R-:W-:Y:S01]  /*0350*/  IMAD.WIDE R6, R3, 0x4, R22 ;  /* 0x0000000403067825 */ /* 0x000fe200078e0216 */
[----:B------:R-:W-:-:S02]  /*0360*/  CS2R R22, SRZ ;  /* 0x0000000000167805 */ /* 0x000fc4000001ff00 */
[----:B------:R-:W-:Y:S01]  /*0370*/  IADD3.X R25, R53, UR7, RZ, P2, !PT ;  /* 0x0000000735197c10 */ /* 0x000fe200097fe4ff */
[----:B------:R-:W-:Y:S01]  /*0380*/  ULDC.64 UR6, c[0x0][0x288] ;  /* 0x0000a20000067ab9 */ /* 0x000fe20000000a00 */
[----:B------:R-:W2:Y:S04]  /*0390*/  @!P1 LDG.E.EL.128 R12, desc[UR4][R6.64+-0x280] ;  /* 0xfffd8004060c9981 */ /* 0x000ea8000c2e1d00 */
[----:B------:R-:W2:Y:S01]  /*03a0*/  @!P1 LDG.E.EL.128 R20, desc[UR4][R24.64+-0x280] ;  /* 0xfffd800418149981 */ /* 0x000ea2000c2e1d00 */
[----:B------:R-:W-:Y:S02]  /*03b0*/  IMAD.SHL.U32 R5, R5, 0x40, RZ ;  /* 0x0000004005057824 */ /* 0x000fe400078e00ff */
[----:B------:R-:W-:Y:S01]  /*03c0*/  IMAD.SHL.U32 R0, R0, 0x40, RZ ;  /* 0x0000004000007824 */ /* 0x000fe200078e00ff */
[----:B------:R-:W-:-:S02]  /*03d0*/  ISETP.GT.AND P5, PT, R4, 0xff, PT ;  /* 0x000000ff0400780c */ /* 0x000fc40003fa4270 */
[----:B------:R-:W-:Y:S02]  /*03e0*/  IADD3 R29, P2, R4, R5, RZ ;  /* 0x00000005041d7210 */ /* 0x000fe40007f5e0ff */
[----:B------:R-:W-:Y:S02]  /*03f0*/  IADD3 R31, P3, R3, R0, RZ ;  /* 0x00000000031f7210 */ /* 0x000fe40007f7e0ff */
[----:B------:R-:W-:Y:S02]  /*0400*/  LEA.HI.X.SX32 R32, R5, R26, 0x1, P2 ;  /* 0x0000001a05207211 */ /* 0x000fe400010f0eff */
[----:B------:R-:W-:Y:S02]  /*0410*/  LEA R28, P2, R29, UR6, 0x2 ;  /* 0x000000061d1c7c11 */ /* 0x000fe4000f8410ff */
[----:B------:R-:W-:Y:S02]  /*0420*/  LEA.HI.X.SX32 R26, R0, R27, 0x1, P3 ;  /* 0x0000001b001a7211 */ /* 0x000fe400018f0eff */
[----:B------:R-:W-:-:S02]  /*0430*/  LEA R30, P3, R31, UR6, 0x2 ;  /* 0x000000061f1e7c11 */ /* 0x000fc4000f8610ff */
[----:B------:R-:W-:Y:S01]  /*0440*/  LEA.HI.X R29, R29, UR7, R32, 0x2, P2 ;  /* 0x000000071d1d7c11 */ /* 0x000fe200090f1420 */
[C---:B------:R-:W-:Y:S01]  /*0450*/  IMAD.IADD R33, R4.reuse, 0x1, R5 ;  /* 0x0000000104217824 */ /* 0x040fe200078e0205 */
[----:B------:R-:W-:Y:S02]  /*0460*/  LEA.HI.X R31, R31, UR7, R26, 0x2, P3 ;  /* 0x000000071f1f7c11 */ /* 0x000fe400098f141a */
[----:B------:R-:W-:Y:S02]  /*0470*/  CS2R R44, SRZ ;  /* 0x00000000002c7805 */ /* 0x000fe4000001ff00 */
[----:B------:R-:W-:Y:S01]  /*0480*/  ISETP.GT.AND P2, PT, R3, 0xff, PT ;  /* 0x000000ff0300780c */ /* 0x000fe20003f44270 */
[----:B----4-:R-:W-:Y:S01]  /*0490*/  IMAD.WIDE R32, R33, 0x4, R50 ;  /* 0x0000000421207825 */ /* 0x010fe200078e0232 */
[----:B------:R-:W-:Y:S01]  /*04a0*/  ISETP.GE.AND P3, PT, R4, 0x40, PT ;  /* 0x000000400400780c */ /* 0x000fe20003f66270 */
[----:B------:R-:W4:Y:S01]  /*04b0*/  @P5 LDG.E.EL.128 R36, desc[UR4][R28.64+-0x400] ;  /* 0xfffc00041c245981 */ /* 0x000f22000c2e1d00 */
[----:B------:R-:W-:-:S02]  /*04c0*/  CS2R R26, SRZ ;  /* 0x00000000001a7805 */ /* 0x000fc4000001ff00 */
[----:B------:R-:W-:Y:S02]  /*04d0*/  ISETP.GE.AND P4, PT, R3, 0x40, PT ;  /* 0x000000400300780c */ /* 0x000fe40003f86270 */
[----:B------:R-:W-:Y:S01]  /*04e0*/  CS2R R46, SRZ ;  /* 0x00000000002e7805 */ /* 0x000fe2000001ff00 */
[----:B------:R-:W-:Y:S01]  /*04f0*/  IMAD.WIDE R56, R4, 0x4, R48 ;  /* 0x0000000404387825 */ /* 0x000fe200078e0230 */
[----:B------:R-:W-:Y:S02]  /*0500*/  CS2R R34, SRZ ;  /* 0x0000000000227805 */ /* 0x000fe4000001ff00 */
[----:B------:R-:W-:Y:S02]  /*0510*/  CS2R R40, SRZ ;  /* 0x0000000000287805 */ /* 0x000fe4000001ff00 */
[----:B------:R-:W-:Y:S01]  /*0520*/  CS2R R42, SRZ ;  /* 0x00000000002a7805 */ /* 0x000fe2000001ff00 */
[----:B------:R-:W-:Y:S01]  /*0530*/  ULDC.64 UR6, c[0x0][0x238] ;  /* 0x00008e0000067ab9 */ /* 0x000fe20000000a00 */
[----:B------:R0:W4:Y:S02]  /*0540*/  @P2 LDG.E.EL.128 R44, desc[UR4][R30.64+-0x400] ;  /* 0xfffc00041e2c2981 */ /* 0x000124000c2e1d00 */
[----:B0-----:R-:W-:-:S02]  /*0550*/  CS2R R30, SRZ ;  /* 0x00000000001e7805 */ /* 0x001fc4000001ff00 */
[----:B---3--:R-:W-:Y:S01]  /*0560*/  SEL R24, R11, RZ, !P0 ;  /* 0x000000ff0b187207 */ /* 0x008fe20004000000 */
[----:B------:R-:W-:Y:S01]  /*0570*/  IMAD.IADD R11, R3, 0x1, R0 ;  /* 0x00000001030b7824 */ /* 0x000fe200078e0200 */
[----:B------:R-:W-:-:S03]  /*0580*/  SEL R29, R10, RZ, !P0 ;  /* 0x000000ff0a1d7207 */ /* 0x000fc60004000000 */
[----:B------:R-:W-:Y:S01]  /*0590*/  IMAD.WIDE R50, R11, 0x4, R50 ;  /* 0x000000040b327825 */ /* 0x000fe200078e0232 */
[----:B-----5:R-:W-:-:S03]  /*05a0*/  SEL R7, R19, RZ, !P0 ;  /* 0x000000ff13077207 */ /* 0x020fc60004000000 */
[----:B------:R-:W-:Y:S01]  /*05b0*/  IMAD.WIDE R10, R4, 0x4, R62 ;  /* 0x00000004040a7825 */ /* 0x000fe200078e023e */
[----:B------:R-:W-:Y:S02]  /*05c0*/  SEL R5, R16, RZ, !P0 ;  /* 0x000000ff10057207 */ /* 0x000fe40004000000 */
[----:B------:R-:W-:Y:S01]  /*05d0*/  SEL R0, R17, RZ, !P0 ;  /* 0x000000ff11007207 */ /* 0x000fe20004000000 */
[----:B------:R-:W-:Y:S01]  /*05e0*/  FADD R7, R7, -R24 ;  /* 0x8000001807077221 */ /* 0x000fe20000000000 */
[----:B------:R-:W-:Y:S02]  /*05f0*/  SEL R6, R18, RZ, !P0 ;  /* 0x000000ff12067207 */ /* 0x000fe40004000000 */
[----:B------:R-:W-:Y:S02]  /*0600*/  CS2R R16, SRZ ;  /* 0x0000000000107805 */ /* 0x000fe4000001ff00 */
[----:B------:R-:W-:Y:S02]  /*0610*/  CS2R R18, SRZ ;  /* 0x0000000000127805 */ /* 0x000fe4000001ff00 */
[----:B------:R-:W-:Y:S01]  /*0620*/  CS2R R24, SRZ ;  /* 0x0000000000187805 */ /* 0x000fe2000001ff00 */
[----:B------:R-:W-:-:S04]  /*0630*/  IMAD.WIDE R62, R3, 0x4, R62 ;  /* 0x00000004033e7825 */ /* 0x000fc800078e023e */
[----:B------:R-:W-:Y:S01]  /*0640*/  FADD R6, R6, -R29 ;  /* 0x8000001d06067221 */ /* 0x000fe20000000000 */
[----:B------:R-:W-:Y:S01]  /*0650*/  CS2R R28, SRZ ;  /* 0x00000000001c7805 */ /* 0x000fe2000001ff00 */
[----:B------:R-:W3:Y:S04]  /*0660*/  @P5 LDG.E.EL.128 R40, desc[UR4][R10.64+-0x400] ;  /* 0xfffc00040a285981 */ /* 0x000ee8000c2e1d00 */
[----:B------:R0:W5:Y:S04]  /*0670*/  @P2 LDG.E.EL.128 R16, desc[UR4][R62.64+-0x400] ;  /* 0xfffc00043e102981 */ /* 0x000168000c2e1d00 */
[----:B------:R1:W3:Y:S04]  /*0680*/  @!P3 LDG.E.EL.128 R24, desc[UR4][R32.64] ;  /* 0x000000042018b981 */ /* 0x0002e8000c2e1d00 */
[----:B------:R1:W3:Y:S01]  /*0690*/  @!P3 LDG.E.EL.128 R28, desc[UR4][R56.64] ;  /* 0x00000004381cb981 */ /* 0x0002e2000c2e1d00 */
[----:B0-----:R-:W-:Y:S01]  /*06a0*/  IMAD.WIDE R62, R3, 0x4, R48 ;  /* 0x00000004033e7825 */ /* 0x001fe200078e0230 */
[----:B--2---:R-:W-:-:S02]  /*06b0*/  SEL R48, R15, RZ, !P1 ;  /* 0x000000ff0f307207 */ /* 0x004fc40004800000 */
[----:B-1----:R-:W-:Y:S02]  /*06c0*/  CS2R R32, SRZ ;  /* 0x0000000000207805 */ /* 0x002fe4000001ff00 */
[----:B------:R-:W-:Y:S01]  /*06d0*/  SEL R15, R23, RZ, !P1 ;  /* 0x000000ff170f7207 */ /* 0x000fe20004800000 */
[----:B------:R-:W-:-:S03]  /*06e0*/  IMAD.WIDE R56, R4, 0x4, R58 ;  /* 0x0000000404387825 */ /* 0x000fc600078e023a */
[----:B------:R0:W2:Y:S01]  /*06f0*/  @!P4 LDG.E.EL.128 R32, desc[UR4][R50.64] ;  /* 0x000000043220c981 */ /* 0x0000a2000c2e1d00 */
[----:B------:R-:W-:Y:S01]  /*0700*/  FADD R15, R15, -R48 ;  /* 0x800000300f0f7221 */ /* 0x000fe20000000000 */
[----:B------:R-:W-:Y:S02]  /*0710*/  CS2R R48, SRZ ;  /* 0x0000000000307805 */ /* 0x000fe4000001ff00 */
[----:B0-----:R-:W-:-:S06]  /*0720*/  CS2R R50, SRZ ;  /* 0x0000000000327805 */ /* 0x001fcc000001ff00 */
[----:B------:R-:W2:Y:S01]  /*0730*/  @!P3 LDG.E.EL.128 R48, desc[UR4][R56.64] ;  /* 0x000000043830b981 */ /* 0x000ea2000c2e1d00 */
[----:B------:R-:W-:-:S04]  /*0740*/  IADD3 R64, P5, R64, UR6, RZ ;  /* 0x0000000640407c10 */ /* 0x000fc8000ffbe0ff */
[----:B------:R-:W-:Y:S01]  /*0750*/  IADD3.X R65, R54, UR7, RZ, P5, !PT ;  /* 0x0000000736417c10 */ /* 0x000fe2000affe4ff */
[----:B------:R-:W-:Y:S01]  /*0760*/  IMAD.WIDE R58, R3, 0x4, R58 ;  /* 0x00000004033a7825 */ /* 0x000fe200078e023a */
[----:B----4-:R-:W-:Y:S02]  /*0770*/  SEL R46, R46, RZ, P2 ;  /* 0x000000ff2e2e7207 */ /* 0x010fe40001000000 */
[----:B------:R-:W-:Y:S02]  /*0780*/  SEL R44, R44, RZ, P2 ;  /* 0x000000ff2c2c7207 */ /* 0x000fe40001000000 */
[----:B------:R-:W-:Y:S02]  /*0790*/  SEL R45, R45, RZ, P2 ;  /* 0x000000ff2d2d7207 */ /* 0x000fe40001000000 */
[----:B------:R-:W-:Y:S02]  /*07a0*/  SEL R47, R47, RZ, P2 ;  /* 0x000000ff2f2f7207 */ /* 0x000fe40001000000 */
[----:B------:R-:W-:-:S02]  /*07b0*/  SEL R9, R9, RZ, !P0 ;  /* 0x000000ff09097207 */ /* 0x000fc40004000000 */
[----:B------:R-:W-:Y:S02]  /*07c0*/  SEL R8, R8, RZ, !P0 ;  /* 0x000000ff08087207 */ /* 0x000fe40004000000 */
[----:B------:R-:W-:Y:S01]  /*07d0*/  CS2R R10, SRZ ;  /* 0x00000000000a7805 */ /* 0x000fe2000001ff00 */
[----:B------:R-:W-:Y:S02]  /*07e0*/  FADD R0, R0, -R9 ;  /* 0x8000000900007221 */ /* 0x000fe40000000000 */
[----:B------:R-:W-:Y:S01]  /*07f0*/  FADD R5, R5, -R8 ;  /* 0x8000000805057221 */ /* 0x000fe20000000000 */
[----:B------:R-:W-:-:S06]  /*0800*/  CS2R R8, SRZ ;  /* 0x0000000000087805 */ /* 0x000fcc000001ff00 */
[----:B------:R0:W4:Y:S01]  /*0810*/  @!P4 LDG.E.EL.128 R8, desc[UR4][R62.64] ;  /* 0x000000043e08c981 */ /* 0x000122000c2e1d00 */
[----:B--2---:R-:W-:-:S05]  /*0820*/  SEL R48, R48, RZ, !P3 ;  /* 0x000000ff30307207 */ /* 0x004fca0005800000 */
[----:B------:R-:W-:-:S04]  /*0830*/  FADD R48, R48, 9.9999997473787516356e-06 ;  /* 0x3727c5ac30307421 */ /* 0x000fc80000000000 */
[----:B------:R1:W2:Y:S01]  /*0840*/  MUFU.SQRT R52, R48 ;  /* 0x0000003000347308 */ /* 0x0002a20000002000 */
[----:B------:R-:W-:Y:S02]  /*0850*/  SEL R50, R50, RZ, !P3 ;  /* 0x000000ff32327207 */ /* 0x000fe40005800000 */
[----:B-1----:R-:W-:Y:S02]  /*0860*/  SEL R48, R49, RZ, !P3 ;  /* 0x000000ff31307207 */ /* 0x002fe40005800000 */
[----:B------:R-:W-:Y:S02]  /*0870*/  SEL R49, R14, RZ, !P1 ;  /* 0x000000ff0e317207 */ /* 0x000fe40004800000 */
[----:B------:R-:W-:Y:S01]  /*0880*/  SEL R14, R22, RZ, !P1 ;  /* 0x000000ff160e7207 */ /* 0x000fe20004800000 */
[----:B------:R-:W-:-:S04]  /*0890*/  FADD R48, R48, 9.9999997473787516356e-06 ;  /* 0x3727c5ac30307421 */ /* 0x000fc80000000000 */
[----:B------:R-:W-:Y:S01]  /*08a0*/  FADD R14, R14, -R49 ;  /* 0x800000310e0e7221 */ /* 0x000fe20000000000 */
[----:B------:R-:W-:Y:S01]  /*08b0*/  SEL R49, R51, RZ, !P3 ;  /* 0x000000ff33317207 */ /* 0x000fe20005800000 */
[----:B------:R1:W0:Y:S01]  /*08c0*/  MUFU.SQRT R54, R48 ;  /* 0x0000003000367308 */ /* 0x0002220000002000 */
[----:B-----5:R-:W-:Y:S02]  /*08d0*/  SEL R51, R18, RZ, P2 ;  /* 0x000000ff12337207 */ /* 0x020fe40001000000 */
[----:B------:R-:W-:Y:S01]  /*08e0*/  SEL R18, R19, RZ, P2 ;  /* 0x000000ff13127207 */ /* 0x000fe20001000000 */
[----:B------:R-:W-:Y:S01]  /*08f0*/  FADD R49, R49, 9.9999997473787516356e-06 ;  /* 0x3727c5ac31317421 */ /* 0x000fe20000000000 */
[----:B------:R-:W-:Y:S01]  /*0900*/  SEL R19, R16, RZ, P2 ;  /* 0x000000ff10137207 */ /* 0x000fe20001000000 */
[----:B-1----:R-:W-:Y:S01]  /*0910*/  FADD R48, R50, 9.9999997473787516356e-06 ;  /* 0x3727c5ac32307421 */ /* 0x002fe20000000000 */
[----:B------:R-:W-:Y:S02]  /*0920*/  SEL R50, R13, RZ, !P1 ;  /* 0x000000ff0d327207 */ /* 0x000fe40004800000 */
[----:B------:R-:W-:-:S02]  /*0930*/  SEL R13, R21, RZ, !P1 ;  /* 0x000000ff150d7207 */ /* 0x000fc40004800000 */
[----:B------:R-:W-:Y:S01]  /*0940*/  SEL R16, R17, RZ, P2 ;  /* 0x000000ff11107207 */ /* 0x000fe20001000000 */
[----:B------:R1:W5:Y:S02]  /*0950*/  MUFU.SQRT R55, R48 ;  /* 0x0000003000377308 */ /* 0x0003640000002000 */
[----:B------:R-:W-:Y:S01]  /*0960*/  FADD R13, R13, -R50 ;  /* 0x800000320d0d7221 */ /* 0x000fe20000000000 */
[----:B------:R-:W-:-:S05]  /*0970*/  FADD R50, R44, -R19 ;  /* 0x800000132c327221 */ /* 0x000fca0000000000 */
[----:B------:R0:W2:Y:S01]  /*0980*/  MUFU.SQRT R56, R49 ;  /* 0x0000003100387308 */ /* 0x0000a20000002000 */
[----:B-1----:R-:W-:Y:S01]  /*0990*/  FADD R48, R46, -R51 ;  /* 0x800000332e307221 */ /* 0x002fe20000000000 */
[----:B------:R-:W-:Y:S01]  /*09a0*/  FADD R51, R47, -R18 ;  /* 0x800000122f337221 */ /* 0x000fe20000000000 */
[----:B------:R-:W-:Y:S01]  /*09b0*/  CS2R R18, SRZ ;  /* 0x0000000000127805 */ /* 0x000fe2000001ff00 */
[----:B0-----:R-:W-:Y:S01]  /*09c0*/  FADD R49, R45, -R16 ;  /* 0x800000102d317221 */ /* 0x001fe20000000000 */
[----:B------:R-:W-:-:S06]  /*09d0*/  CS2R R16, SRZ ;  /* 0x0000000000107805 */ /* 0x000fcc000001ff00 */
[----:B------:R-:W4:Y:S01]  /*09e0*/  @!P4 LDG.E.EL.128 R16, desc[UR4][R58.64] ;  /* 0x000000043a10c981 */ /* 0x000f22000c2e1d00 */
[----:B--2---:R-:W-:Y:S02]  /*09f0*/  FSETP.GT.AND P6, PT, R52, 8.50705917302346158658e+37, PT ;  /* 0x7e8000003400780b */ /* 0x004fe40003fc4000 */
[----:B------:R-:W-:Y:S01]  /*0a00*/  IADD3 R60, P5, R60, UR6, RZ ;  /* 0x000000063c3c7c10 */ /* 0x000fe2000ffbe0ff */
[----:B------:R-:W-:-:S03]  /*0a10*/  IMAD.MOV.U32 R23, RZ, RZ, 0x3e800000 ;  /* 0x3e800000ff177424 */ /* 0x000fc600078e00ff */
[----:B------:R-:W-:Y:S02]  /*0a20*/  IADD3.X R61, R53, UR7, RZ, P5, !PT ;  /* 0x00000007353d7c10 */ /* 0x000fe4000affe4ff */
[----:B------:R-:W-:Y:S02]  /*0a30*/  FSETP.GEU.AND P5, PT, R52, 1.175494350822287508e-38, PT ;  /* 0x008000003400780b */ /* 0x000fe40003fae000 */
[----:B------:R-:W-:-:S03]  /*0a40*/  FSEL R53, R23, 1, P6 ;  /* 0x3f80000017357808 */ /* 0x000fc60003000000 */
[----:B------:R-:W-:Y:S01]  /*0a50*/  @P6 FMUL R52, R52, 0.25 ;  /* 0x3e80000034346820 */ /* 0x000fe20000400000 */
[----:B------:R-:W-:-:S07]  /*0a60*/  FSETP.GT.AND P6, PT, R54, 8.50705917302346158658e+37, PT ;  /* 0x7e8000003600780b */ /* 0x000fce0003fc4000 */
[----:B------:R-:W-:Y:S01]  /*0a70*/  @!P5 FMUL R52, R52, 16777216 ;  /* 0x4b8000003434d820 */ /* 0x000fe20000400000 */
[----:B------:R-:W-:Y:S01]  /*0a80*/  @!P5 FMUL R53, R53, 16777216 ;  /* 0x4b8000003535d820 */ /* 0x000fe20000400000 */
[C---:B------:R-:W-:Y:S02]  /*0a90*/  FSETP.GEU.AND P5, PT, R54.reuse, 1.175494350822287508e-38, PT ;  /* 0x008000003600780b */ /* 0x040fe40003fae000 */
[----:B------:R-:W-:Y:S02]  /*0aa0*/  FSEL R22, R23, 1, P6 ;  /* 0x3f80000017167808 */ /* 0x000fe40003000000 */
[----:B------:R-:W-:Y:S01]  /*0ab0*/  @P6 FMUL R54, R54, 0.25 ;  /* 0x3e80000036366820 */ /* 0x000fe20000400000 */
[----:B-----5:R-:W-:-:S08]  /*0ac0*/  FSETP.GT.AND P6, PT, R55, 8.50705917302346158658e+37, PT ;  /* 0x7e8000003700780b */ /* 0x020fd00003fc4000 */
[----:B------:R-:W-:Y:S01]  /*0ad0*/  @!P5 FMUL R54, R54, 16777216 ;  /* 0x4b8000003636d820 */ /* 0x000fe20000400000 */
[----:B------:R-:W-:Y:S01]  /*0ae0*/  @!P5 FMUL R22, R22, 16777216 ;  /* 0x4b8000001616d820 */ /* 0x000fe20000400000 */
[----:B------:R-:W-:Y:S02]  /*0af0*/  FSETP.GEU.AND P5, PT, R55, 1.175494350822287508e-38, PT ;  /* 0x008000003700780b */ /* 0x000fe40003fae000 */
[----:B------:R-:W-:Y:S01]  /*0b00*/  FSEL R21, R23, 1, P6 ;  /* 0x3f80000017157808 */ /* 0x000fe20003000000 */
[----:B------:R-:W-:Y:S01]  /*0b10*/  @P6 FMUL R55, R55, 0.25 ;  /* 0x3e80000037376820 */ /* 0x000fe20000400000 */
[----:B------:R-:W-:-:S04]  /*0b20*/  FSETP.GT.AND P6, PT, R56, 8.50705917302346158658e+37, PT ;  /* 0x7e8000003800780b */ /* 0x000fc80003fc4000 */
[----:B------:R-:W-:-:S05]  /*0b30*/  FSEL R46, R23, 1, P6 ;  /* 0x3f800000172e7808 */ /* 0x000fca0003000000 */
[----:B------:R-:W-:Y:S01]  /*0b40*/  @!P5 FMUL R55, R55, 16777216 ;  /* 0x4b8000003737d820 */ /* 0x000fe20000400000 */
[----:B------:R-:W-:Y:S01]  /*0b50*/  @!P5 FMUL R21, R21, 16777216 ;  /* 0x4b8000001515d820 */ /* 0x000fe20000400000 */
[C---:B------:R-:W-:Y:S02]  /*0b60*/  FSETP.GEU.AND P5, PT, R56.reuse, 1.175494350822287508e-38, PT ;  /* 0x008000003800780b */ /* 0x040fe40003fae000 */
[----:B------:R-:W-:-:S11]  /*0b70*/  @P6 FMUL R56, R56, 0.25 ;  /* 0x3e80000038386820 */ /* 0x000fd60000400000 */
[----:B------:R-:W-:Y:S01]  /*0b80*/  @!P5 FMUL R56, R56, 16777216 ;  /* 0x4b8000003838d820 */ /* 0x000fe20000400000 */
[----:B------:R-:W-:Y:S01]  /*0b90*/  @!P5 FMUL R46, R46, 16777216 ;  /* 0x4b8000002e2ed820 */ /* 0x000fe20000400000 */
[----:B------:R-:W-:Y:S02]  /*0ba0*/  SEL R32, R32, RZ, !P4 ;  /* 0x000000ff20207207 */ /* 0x000fe40006000000 */
[----:B------:R-:W-:Y:S02]  /*0bb0*/  SEL R35, R35, RZ, !P4 ;  /* 0x000000ff23237207 */ /* 0x000fe40006000000 */
[----:B------:R-:W-:Y:S02]  /*0bc0*/  SEL R33, R33, RZ, !P4 ;  /* 0x000000ff21217207 */ /* 0x000fe40006000000 */
[----:B------:R-:W-:Y:S02]  /*0bd0*/  SEL R34, R34, RZ, !P4 ;  /* 0x000000ff22227207 */ /* 0x000fe40006000000 */
[----:B------:R-:W-:-:S02]  /*0be0*/  P2R R62, PR, RZ, 0x10 ;  /* 0x00000010ff3e7803 */ /* 0x000fc40000000000 */
[----:B---3--:R-:W-:Y:S02]  /*0bf0*/  SEL R25, R25, RZ, !P3 ;  /* 0x000000ff19197207 */ /* 0x008fe40005800000 */
[----:B------:R-:W-:Y:S02]  /*0c00*/  SEL R24, R24, RZ, !P3 ;  /* 0x000000ff18187207 */ /* 0x000fe40005800000 */
[----:B----4-:R-:W-:-:S05]  /*0c10*/  SEL R16, R16, RZ, !P4 ;  /* 0x000000ff10107207 */ /* 0x010fca0006000000 */
[----:B------:R-:W-:-:S04]  /*0c20*/  FADD R16, R16, 9.9999997473787516356e-06 ;  /* 0x3727c5ac10107421 */ /* 0x000fc80000000000 */
[----:B------:R-:W0:Y:S01]  /*0c30*/  MUFU.SQRT R57, R16 ;  /* 0x0000001000397308 */ /* 0x000e220000002000 */
[----:B------:R-:W-:-:S05]  /*0c40*/  SEL R17, R17, RZ, !P4 ;  /* 0x000000ff11117207 */ /* 0x000fca0006000000 */
[----:B------:R-:W-:-:S04]  /*0c50*/  FADD R17, R17, 9.9999997473787516356e-06 ;  /* 0x3727c5ac11117421 */ /* 0x000fc80000000000 */
[----:B------:R-:W1:Y:S01]  /*0c60*/  MUFU.SQRT R66, R17 ;  /* 0x0000001100427308 */ /* 0x000e620000002000 */
[C---:B0-----:R-:W-:Y:S02]  /*0c70*/  FSETP.GT.AND P6, PT, R57.reuse, 8.50705917302346158658e+37, PT ;  /* 0x7e8000003900780b */ /* 0x041fe40003fc4000 */
[----:B------:R-:W-:Y:S02]  /*0c80*/  FSETP.GEU.AND P5, PT, R57, 1.175494350822287508e-38, PT ;  /* 0x008000003900780b */ /* 0x000fe40003fae000 */
[----:B------:R-:W-:-:S09]  /*0c90*/  FSEL R47, R23, 1, P6 ;  /* 0x3f800000172f7808 */ /* 0x000fd20003000000 */
[----:B------:R-:W-:Y:S01]  /*0ca0*/  @P6 FMUL R57, R57, 0.25 ;  /* 0x3e80000039396820 */ /* 0x000fe20000400000 */
[----:B------:R-:W-:-:S04]  /*0cb0*/  ISETP.GT.AND P6, PT, R4, 0xff, PT ;  /* 0x000000ff0400780c */ /* 0x000fc80003fc4270 */
[----:B------:R-:W-:Y:S02]  /*0cc0*/  SEL R45, R42, RZ, P6 ;  /* 0x000000ff2a2d7207 */ /* 0x000fe40003000000 */
[----:B------:R-:W-:Y:S02]  /*0cd0*/  SEL R38, R38, RZ, P6 ;  /* 0x000000ff26267207 */ /* 0x000fe40003000000 */
[C---:B-1----:R-:W-:Y:S01]  /*0ce0*/  FSETP.GT.AND P6, PT, R66.reuse, 8.50705917302346158658e+37, PT ;  /* 0x7e8000004200780b */ /* 0x042fe20003fc4000 */
[----:B------:R-:W-:Y:S01]  /*0cf0*/  @!P5 FMUL R57, R57, 16777216 ;  /* 0x4b8000003939d820 */ /* 0x000fe20000400000 */
[----:B------:R-:W-:Y:S01]  /*0d00*/  @!P5 FMUL R47, R47, 16777216 ;  /* 0x4b8000002f2fd820 */ /* 0x000fe20000400000 */
[----:B------:R-:W-:Y:S02]  /*0d10*/  FSETP.GEU.AND P5, PT, R66, 1.175494350822287508e-38, PT ;  /* 0x008000004200780b */ /* 0x000fe40003fae000 */
[----:B------:R-:W-:Y:S02]  /*0d20*/  SEL R18, R18, RZ, !P4 ;  /* 0x000000ff12127207 */ /* 0x000fe40006000000 */
[----:B------:R-:W-:-:S03]  /*0d30*/  FSEL R42, R23, 1, P6 ;  /* 0x3f800000172a7808 */ /* 0x000fc60003000000 */
[----:B------:R-:W-:-:S03]  /*0d40*/  FADD R16, R18, 9.9999997473787516356e-06 ;  /* 0x3727c5ac12107421 */ /* 0x000fc60000000000 */
[----:B------:R-:W-:Y:S01]  /*0d50*/  @P6 FMUL R66, R66, 0.25 ;  /* 0x3e80000042426820 */ /* 0x000fe20000400000 */
[----:B------:R0:W1:Y:S02]  /*0d60*/  MUFU.SQRT R67, R16 ;  /* 0x0000001000437308 */ /* 0x0000640000002000 */
[----:B------:R-:W-:Y:S01]  /*0d70*/  @!P5 FMUL R42, R42, 16777216 ;  /* 0x4b8000002a2ad820 */ /* 0x000fe20000400000 */
[----:B------:R-:W-:Y:S01]  /*0d80*/  @!P5 FMUL R66, R66, 16777216 ;  /* 0x4b8000004242d820 */ /* 0x000fe20000400000 */
[----:B------:R-:W-:Y:S02]  /*0d90*/  ISETP.GT.AND P5, PT, R4, 0xff, PT ;  /* 0x000000ff0400780c */ /* 0x000fe40003fa4270 */
[----:B------:R-:W-:Y:S02]  /*0da0*/  SEL R19, R19, RZ, !P4 ;  /* 0x000000ff13137207 */ /* 0x000fe40006000000 */
[----:B------:R-:W-:Y:S02]  /*0db0*/  SEL R18, R43, RZ, P5 ;  /* 0x000000ff2b127207 */ /* 0x000fe40002800000 */
[----:B------:R-:W-:Y:S01]  /*0dc0*/  SEL R39, R39, RZ, P5 ;  /* 0x000000ff27277207 */ /* 0x000fe20002800000 */
[----:B0-----:R-:W-:-:S04]  /*0dd0*/  FADD R16, R19, 9.9999997473787516356e-06 ;  /* 0x3727c5ac13107421 */ /* 0x001fc80000000000 */
[----:B------:R-:W-:Y:S01]  /*0de0*/  FADD R59, R39, -R18 ;  /* 0x80000012273b7221 */ /* 0x000fe20000000000 */
[C---:B-1----:R-:W-:Y:S01]  /*0df0*/  FSETP.GT.AND P6, PT, R67.reuse, 8.50705917302346158658e+37, PT ;  /* 0x7e8000004300780b */ /* 0x042fe20003fc4000 */
[----:B------:R-:W0:Y:S01]  /*0e00*/  MUFU.SQRT R39, R16 ;  /* 0x0000001000277308 */ /* 0x000e220000002000 */
[----:B------:R-:W-:Y:S01]  /*0e10*/  FSETP.GEU.AND P5, PT, R67, 1.175494350822287508e-38, PT ;  /* 0x008000004300780b */ /* 0x000fe20003fae000 */
[----:B------:R-:W-:Y:S02]  /*0e20*/  FADD R58, R38, -R45 ;  /* 0x8000002d263a7221 */ /* 0x000fe40000000000 */
[----:B------:R-:W1:Y:S01]  /*0e30*/  LDC.64 R44, c[0x0][0x298] ;  /* 0x0000a600ff2c7b82 */ /* 0x000e620000000a00 */
[----:B------:R-:W-:-:S07]  /*0e40*/  FSEL R18, R23, 1, P6 ;  /* 0x3f80000017127808 */ /* 0x000fce0003000000 */
[----:B------:R-:W-:Y:S01]  /*0e50*/  @P6 FMUL R67, R67, 0.25 ;  /* 0x3e80000043436820 */ /* 0x000fe20000400000 */
[----:B0-----:R-:W-:-:S03]  /*0e60*/  FSETP.GT.AND P6, PT, R39, 8.50705917302346158658e+37, PT ;  /* 0x7e8000002700780b */ /* 0x001fc60003fc4000 */
[----:B------:R-:W-:Y:S01]  /*0e70*/  @!P5 FMUL R67, R67, 16777216 ;  /* 0x4b8000004343d820 */ /* 0x000fe20000400000 */
[----:B------:R-:W-:Y:S01]  /*0e80*/  @!P5 FMUL R18, R18, 16777216 ;  /* 0x4b8000001212d820 */ /* 0x000fe20000400000 */
[----:B------:R-:W-:Y:S02]  /*0e90*/  SEL R16, R9, RZ, !P4 ;  /* 0x000000ff09107207 */ /* 0x000fe40006000000 */
[----:B------:R-:W-:Y:S02]  /*0ea0*/  ISETP.GT.AND P5, PT, R4, 0xff, PT ;  /* 0x000000ff0400780c */ /* 0x000fe40003fa4270 */
[----:B------:R-:W-:Y:S02]  /*0eb0*/  SEL R9, R8, RZ, !P4 ;  /* 0x000000ff08097207 */ /* 0x000fe40006000000 */
[----:B------:R-:W-:Y:S02]  /*0ec0*/  SEL R8, R11, RZ, !P4 ;  /* 0x000000ff0b087207 */ /* 0x000fe40006000000 */
[----:B------:R-:W-:-:S02]  /*0ed0*/  SEL R17, R40, RZ, P5 ;  /* 0x000000ff28117207 */ /* 0x000fc40002800000 */
[----:B------:R-:W-:Y:S01]  /*0ee0*/  SEL R36, R36, RZ, P5 ;  /* 0x000000ff24247207 */ /* 0x000fe20002800000 */
[----:B------:R-:W-:Y:S01]  /*0ef0*/  FADD R32, R32, -R9 ;  /* 0x8000000920207221 */ /* 0x000fe20000000000 */
[C---:B------:R-:W-:Y:S01]  /*0f00*/  FSETP.GEU.AND P5, PT, R39.reuse, 1.175494350822287508e-38, PT ;  /* 0x008000002700780b */ /* 0x040fe20003fae000 */
[----:B------:R-:W-:Y:S01]  /*0f10*/  @P6 FMUL R39, R39, 0.25 ;  /* 0x3e80000027276820 */ /* 0x000fe20000400000 */
[----:B------:R-:W-:Y:S01]  /*0f20*/  SEL R11, R10, RZ, !P4 ;  /* 0x000000ff0a0b7207 */ /* 0x000fe20006000000 */
[----:B------:R-:W-:Y:S01]  /*0f30*/  FADD R35, R35, -R8 ;  /* 0x8000000823237221 */ /* 0x000fe20000000000 */
[----:B------:R-:W-:Y:S02]  /*0f40*/  FSEL R19, R23, 1, P6 ;  /* 0x3f80000017137808 */ /* 0x000fe40003000000 */
[C---:B------:R-:W-:Y:S02]  /*0f50*/  ISETP.GT.AND P4, PT, R4.reuse, 0xff, PT ;  /* 0x000000ff0400780c */ /* 0x040fe40003f84270 */
[----:B------:R-:W-:-:S02]  /*0f60*/  ISETP.GT.AND P6, PT, R4, 0xff, PT ;  /* 0x000000ff0400780c */ /* 0x000fc40003fc4270 */
[----:B------:R-:W-:Y:S02]  /*0f70*/  SEL R8, R29, RZ, !P3 ;  /* 0x000000ff1d087207 */ /* 0x000fe40005800000 */
[----:B------:R-:W-:Y:S01]  /*0f80*/  SEL R9, R28, RZ, !P3 ;  /* 0x000000ff1c097207 */ /* 0x000fe20005800000 */
[----:B------:R-:W-:Y:S01]  /*0f90*/  FADD R38, R36, -R17 ;  /* 0x8000001124267221 */ /* 0x000fe20000000000 */
[----:B------:R-:W-:Y:S01]  /*0fa0*/  SEL R36, R37, RZ, P6 ;  /* 0x000000ff25247207 */ /* 0x000fe20003000000 */
[----:B------:R-:W-:Y:S01]  /*0fb0*/  FADD R34, R34, -R11 ;  /* 0x8000000b22227221 */ /* 0x000fe20000000000 */
[----:B------:R-:W-:Y:S01]  /*0fc0*/  FADD R37, R25, -R8 ;  /* 0x8000000819257221 */ /* 0x000fe20000000000 */
[----:B------:R-:W-:Y:S01]  /*0fd0*/  FADD R40, R24, -R9 ;  /* 0x8000000918287221 */ /* 0x000fe20000000000 */
[----:B------:R-:W-:Y:S01]  /*0fe0*/  FADD R33, R33, -R16 ;  /* 0x8000001021217221 */ /* 0x000fe20000000000 */
[----:B------:R-:W-:Y:S02]  /*0ff0*/  CS2R R8, SRZ ;  /* 0x0000000000087805 */ /* 0x000fe4000001ff00 */
[----:B------:R-:W-:Y:S01]  /*1000*/  CS2R R10, SRZ ;  /* 0x00000000000a7805 */ /* 0x000fe2000001ff00 */
[----:B-1----:R-:W-:-:S05]  /*1010*/  IMAD.WIDE R16, R4, 0x4, R44 ;  /* 0x0000000404107825 */ /* 0x002fca00078e022c */
[----:B------:R0:W2:Y:S01]  /*1020*/  @P4 LDG.E.EL.128 R8, desc[UR4][R16.64+-0x400] ;  /* 0xfffc000410084981 */ /* 0x0000a2000c2e1d00 */
[----:B------:R-:W-:Y:S02]  /*1030*/  SEL R41, R41, RZ, P6 ;  /* 0x000000ff29297207 */ /* 0x000fe40003000000 */
[----:B0-----:R-:W-:Y:S01]  /*1040*/  SEL R17, R27, RZ, !P3 ;  /* 0x000000ff1b117207 */ /* 0x001fe20005800000 */
[----:B------:R-:W-:Y:S01]  /*1050*/  @!P5 FMUL R39, R39, 16777216 ;  /* 0x4b8000002727d820 */ /* 0x000fe20000400000 */
[----:B------:R-:W-:Y:S01]  /*1060*/  @!P5 FMUL R19, R19, 16777216 ;  /* 0x4b8000001313d820 */ /* 0x000fe20000400000 */
[----:B------:R-:W-:Y:S02]  /*1070*/  SEL R28, R31, RZ, !P3 ;  /* 0x000000ff1f1c7207 */ /* 0x000fe40005800000 */
[----:B------:R-:W-:Y:S02]  /*1080*/  SEL R26, R26, RZ, !P3 ;  /* 0x000000ff1a1a7207 */ /* 0x000fe40005800000 */
[----:B------:R-:W-:-:S05]  /*1090*/  SEL R31, R30, RZ, !P3 ;  /* 0x000000ff1e1f7207 */ /* 0x000fca0005800000 */
[----:B------:R-:W-:Y:S01]  /*10a0*/  FADD R31, R26, -R31 ;  /* 0x8000001f1a1f7221 */ /* 0x000fe20000000000 */
[----:B------:R-:W0:Y:S01]  /*10b0*/  MUFU.RCP R52, R52 ;  /* 0x0000003400347308 */ /* 0x000e220000001000 */
[----:B------:R-:W-:Y:S01]  /*10c0*/  FADD R17, R17, -R28 ;  /* 0x8000001c11117221 */ /* 0x000fe20000000000 */
[----:B------:R-:W-:Y:S01]  /*10d0*/  FADD R36, R36, -R41 ;  /* 0x8000002924247221 */ /* 0x000fe20000000000 */
[----:B0-----:R-:W-:-:S05]  /*10e0*/  FMUL R41, R52, R53 ;  /* 0x0000003534297220 */ /* 0x001fca0000400000 */
[----:B------:R-:W-:Y:S01]  /*10f0*/  MUFU.RCP R67, R67 ;  /* 0x0000004300437308 */ /* 0x000fe20000001000 */
[----:B--2---:R-:W-:-:S05]  /*1100*/  SEL R8, R8, RZ, P4 ;  /* 0x000000ff08087207 */ /* 0x004fca0002000000 */
[----:B------:R-:W-:-:S04]  /*1110*/  FADD R25, R8, 9.9999997473787516356e-06 ;  /* 0x3727c5ac08197421 */ /* 0x000fc80000000000 */
[----:B------:R-:W0:Y:S01]  /*1120*/  MUFU.SQRT R8, R25 ;  /* 0x0000001900087308 */ /* 0x000e220000002000 */
[----:B------:R-:W-:-:S05]  /*1130*/  SEL R9, R9, RZ, P4 ;  /* 0x000000ff09097207 */ /* 0x000fca0002000000 */
[----:B------:R-:W-:-:S04]  /*1140*/  FADD R27, R9, 9.9999997473787516356e-06 ;  /* 0x3727c5ac091b7421 */ /* 0x000fc80000000000 */
[----:B------:R-:W1:Y:S01]  /*1150*/  MUFU.SQRT R9, R27 ;  /* 0x0000001b00097308 */ /* 0x000e620000002000 */
[----:B------:R-:W-:Y:S02]  /*1160*/  SEL R10, R10, RZ, P4 ;  /* 0x000000ff0a0a7207 */ /* 0x000fe40002000000 */
[C---:B0-----:R-:W-:Y:S02]  /*1170*/  FSETP.GT.AND P6, PT, R8.reuse, 8.50705917302346158658e+37, PT ;  /* 0x7e8000000800780b */ /* 0x041fe40003fc4000 */
[----:B------:R-:W-:Y:S01]  /*1180*/  FSETP.GEU.AND P5, PT, R8, 1.175494350822287508e-38, PT ;  /* 0x008000000800780b */ /* 0x000fe20003fae000 */
[----:B------:R-:W-:Y:S01]  /*1190*/  FADD R10, R10, 9.9999997473787516356e-06 ;  /* 0x3727c5ac0a0a7421 */ /* 0x000fe20000000000 */
[----:B------:R-:W-:-:S03]  /*11a0*/  FSEL R24, R23, 1, P6 ;  /* 0x3f80000017187808 */ /* 0x000fc60003000000 */
[----:B------:R-:W0:Y:S01]  /*11b0*/  MUFU.SQRT R25, R10 ;  /* 0x0000000a00197308 */ /* 0x000e220000002000 */
[----:B------:R-:W-:-:S05]  /*11c0*/  SEL R11, R11, RZ, P4 ;  /* 0x000000ff0b0b7207 */ /* 0x000fca0002000000 */
[----:B------:R-:W-:Y:S01]  /*11d0*/  @P6 FMUL R8, R8, 0.25 ;  /* 0x3e80000008086820 */ /* 0x000fe20000400000 */
[C---:B-1----:R-:W-:Y:S01]  /*11e0*/  FSETP.GT.AND P6, PT, R9.reuse, 8.50705917302346158658e+37, PT ;  /* 0x7e8000000900780b */ /* 0x042fe20003fc4000 */
[----:B------:R-:W-:Y:S02]  /*11f0*/  @!P5 FMUL R24, R24, 16777216 ;  /* 0x4b8000001818d820 */ /* 0x000fe40000400000 */
[----:B------:R-:W-:Y:S01]  /*1200*/  @!P5 FMUL R8, R8, 16777216 ;  /* 0x4b8000000808d820 */ /* 0x000fe20000400000 */
[----:B------:R-:W-:Y:S01]  /*1210*/  FSETP.GEU.AND P5, PT, R9, 1.175494350822287508e-38, PT ;  /* 0x008000000900780b */ /* 0x000fe20003fae000 */
[----:B------:R-:W1:Y:S01]  /*1220*/  MUFU.RCP R10, R55 ;  /* 0x00000037000a7308 */ /* 0x000e620000001000 */
[----:B------:R-:W-:Y:S01]  /*1230*/  FADD R26, R11, 9.9999997473787516356e-06 ;  /* 0x3727c5ac0b1a7421 */ /* 0x000fe20000000000 */
[----:B------:R-:W-:-:S06]  /*1240*/  FSEL R16, R23, 1, P6 ;  /* 0x3f80000017107808 */ /* 0x000fcc0003000000 */
[----:B------:R-:W-:Y:S01]  /*1250*/  @P6 FMUL R9, R9, 0.25 ;  /* 0x3e80000009096820 */ /* 0x000fe20000400000 */
[----:B------:R-:W2:Y:S01]  /*1260*/  MUFU.SQRT R30, R26 ;  /* 0x0000001a001e7308 */ /* 0x000ea20000002000 */
[----:B0-----:R-:W-:Y:S02]  /*1270*/  FSETP.GT.AND P6, PT, R25, 8.50705917302346158658e+37, PT ;  /* 0x7e8000001900780b */ /* 0x001fe40003fc4000 */
[----:B------:R-:W-:Y:S01]  /*1280*/  @!P5 FMUL R9, R9, 16777216 ;  /* 0x4b8000000909d820 */ /* 0x000fe20000400000 */
[----:B------:R-:W-:Y:S01]  /*1290*/  @!P5 FMUL R16, R16, 16777216 ;  /* 0x4b8000001010d820 */ /* 0x000fe20000400000 */
[----:B------:R-:W-:Y:S01]  /*12a0*/  FSETP.GEU.AND P5, PT, R25, 1.175494350822287508e-38, PT ;  /* 0x008000001900780b */ /* 0x000fe20003fae000 */
[----:B-1----:R-:W-:Y:S02]  /*12b0*/  FMUL R70, R10, R21 ;  /* 0x000000150a467220 */ /* 0x002fe40000400000 */
[----:B------:R-:W0:Y:S01]  /*12c0*/  MUFU.RCP R10, R57 ;  /* 0x00000039000a7308 */ /* 0x000e220000001000 */
[----:B------:R-:W-:-:S07]  /*12d0*/  FSEL R28, R23, 1, P6 ;  /* 0x3f800000171c7808 */ /* 0x000fce0003000000 */
[----:B------:R-:W1:Y:S01]  /*12e0*/  MUFU.RCP R27, R66 ;  /* 0x00000042001b7308 */ /* 0x000e620000001000 */
[----:B------:R-:W-:Y:S01]  /*12f0*/  @P6 FMUL R25, R25, 0.25 ;  /* 0x3e80000019196820 */ /* 0x000fe20000400000 */
[----:B--2---:R-:W-:Y:S01]  /*1300*/  FSETP.GT.AND P6, PT, R30, 8.50705917302346158658e+37, PT ;  /* 0x7e8000001e00780b */ /* 0x004fe20003fc4000 */
[----:B------:R-:W-:Y:S02]  /*1310*/  @!P5 FMUL R28, R28, 16777216 ;  /* 0x4b8000001c1cd820 */ /* 0x000fe40000400000 */
[----:B------:R-:W-:Y:S01]  /*1320*/  @!P5 FMUL R25, R25, 16777216 ;  /* 0x4b8000001919d820 */ /* 0x000fe20000400000 */
[----:B------:R-:W-:Y:S02]  /*1330*/  FSETP.GEU.AND P5, PT, R30, 1.175494350822287508e-38, PT ;  /* 0x008000001e00780b */ /* 0x000fe40003fae000 */
[----:B------:R-:W2:Y:S01]  /*1340*/  MUFU.RCP R26, R39 ;  /* 0x00000027001a7308 */ /* 0x000ea20000001000 */
[----:B------:R-:W-:-:S07]  /*1350*/  FMUL R53, R70, R31 ;  /* 0x0000001f46357220 */ /* 0x000fce0000400000 */
[----:B------:R1:W3:Y:S01]  /*1360*/  MUFU.RCP R11, R54 ;  /* 0x00000036000b7308 */ /* 0x0002e20000001000 */
[----:B0-----:R-:W-:Y:S01]  /*1370*/  FMUL R55, R10, R47 ;  /* 0x0000002f0a377220 */ /* 0x001fe20000400000 */
[----:B------:R-:W-:-:S06]  /*1380*/  @P6 FMUL R30, R30, 0.25 ;  /* 0x3e8000001e1e6820 */ /* 0x000fcc0000400000 */
[----:B------:R-:W0:Y:S01]  /*1390*/  MUFU.RCP R31, R8 ;  /* 0x00000008001f7308 */ /* 0x000e220000001000 */
[----:B-1----:R-:W-:Y:S01]  /*13a0*/  FMUL R54, R27, R42 ;  /* 0x0000002a1b367220 */ /* 0x002fe20000400000 */
[----:B------:R-:W-:-:S06]  /*13b0*/  FMUL R55, R55, R32 ;  /* 0x0000002037377220 */ /* 0x000fcc0000400000 */
[----:B------:R1:W4:Y:S01]  /*13c0*/  MUFU.RCP R21, R56 ;  /* 0x0000003800157308 */ /* 0x0003220000001000 */
[----:B------:R-:W-:Y:S01]  /*13d0*/  FMUL R54, R54, R33 ;  /* 0x0000002136367220 */ /* 0x000fe20000400000 */
[----:B------:R-:W-:Y:S01]  /*13e0*/  @!P5 FMUL R30, R30, 16777216 ;  /* 0x4b8000001e1ed820 */ /* 0x000fe20000400000 */
[----:B------:R-:W5:Y:S01]  /*13f0*/  LDC.64 R32, c[0x0][0x240] ;  /* 0x00009000ff207b82 */ /* 0x000f620000000a00 */
[----:B--2---:R-:W-:Y:S01]  /*1400*/  FMUL R26, R26, R19 ;  /* 0x000000131a1a7220 */ /* 0x004fe20000400000 */
[----:B------:R-:W-:Y:S01]  /*1410*/  FSEL R29, R23, 1, P6 ;  /* 0x3f800000171d7808 */ /* 0x000fe20003000000 */
[----:B---3--:R-:W-:Y:S01]  /*1420*/  FMUL R68, R11, R22 ;  /* 0x000000160b447220 */ /* 0x008fe20000400000 */
[----:B------:R-:W-:Y:S02]  /*1430*/  VIADD R11, R4, 0xffffffc0 ;  /* 0xffffffc0040b7836 */ /* 0x000fe40000000000 */
[----:B-1----:R-:W-:Y:S01]  /*1440*/  FMUL R56, R26, R35 ;  /* 0x000000231a387220 */ /* 0x002fe20000400000 */
[----:B0-----:R-:W-:Y:S01]  /*1450*/  FMUL R35, R31, R24 ;  /* 0x000000181f237220 */ /* 0x001fe20000400000 */
[----:B------:R-:W-:Y:S01]  /*1460*/  @!P5 FMUL R29, R29, 16777216 ;  /* 0x4b8000001d1dd820 */ /* 0x000fe20000400000 */
[----:B------:R-:W0:Y:S01]  /*1470*/  MUFU.RCP R31, R25 ;  /* 0x00000019001f7308 */ /* 0x000e220000001000 */
[----:B------:R-:W-:Y:S01]  /*1480*/  ISETP.GE.U32.AND P5, PT, R11, 0x60, PT ;  /* 0x000000600b00780c */ /* 0x000fe20003fa6070 */
[----:B----4-:R-:W-:Y:S01]  /*1490*/  FMUL R46, R21, R46 ;  /* 0x0000002e152e7220 */ /* 0x010fe20000400000 */
[----:B------:R-:W-:-:S05]  /*14a0*/  VIADD R24, R3, 0xffffffc0 ;  /* 0xffffffc003187836 */ /* 0x000fca0000000000 */
[----:B------:R-:W1:Y:S01]  /*14b0*/  MUFU.RCP R30, R30 ;  /* 0x0000001e001e7308 */ /* 0x000e620000001000 */
[----:B------:R-:W-:Y:S01]  /*14c0*/  FMUL R52, R46, R17 ;  /* 0x000000112e347220 */ /* 0x000fe20000400000 */
[----:B------:R-:W-:Y:S02]  /*14d0*/  CS2R R10, SRZ ;  /* 0x00000000000a7805 */ /* 0x000fe4000001ff00 */
[----:B------:R-:W-:-:S04]  /*14e0*/  ISETP.GE.U32.AND P6, PT, R24, 0x60, PT ;  /* 0x000000601800780c */ /* 0x000fc80003fc6070 */
[----:B------:R2:W3:Y:S01]  /*14f0*/  MUFU.RCP R17, R9 ;  /* 0x0000000900117308 */ /* 0x0004e20000001000 */
[----:B------:R-:W-:Y:S01]  /*1500*/  FMUL R22, R41, R40 ;  /* 0x0000002829167220 */ /* 0x000fe20000400000 */
[----:B-----5:R-:W-:Y:S01]  /*1510*/  IMAD.WIDE R46, R3, 0x4, R32 ;  /* 0x00000004032e7825 */ /* 0x020fe200078e0220 */
[----:B------:R-:W4:Y:S01]  /*1520*/  LDC.64 R40, c[0x0][0x248] ;  /* 0x00009200ff287b82 */ /* 0x000f220000000a00 */
[----:B--2---:R-:W-:-:S06]  /*1530*/  CS2R R8, SRZ ;  /* 0x0000000000087805 */ /* 0x004fcc000001ff00 */
[----:B------:R0:W2:Y:S02]  /*1540*/  @!P5 LDG.E.EL.128 R8, desc[UR4][R64.64+-0x100] ;  /* 0xffff00044008d981 */ /* 0x0000a4000c2e1d00 */
[----:B0-----:R-:W-:Y:S01]  /*1550*/  FMUL R65, R31, R28 ;  /* 0x0000001c1f417220 */ /* 0x001fe20000400000 */
[----:B-1----:R-:W-:Y:S01]  /*1560*/  FMUL R64, R30, R29 ;  /* 0x0000001d1e407220 */ /* 0x002fe20000400000 */
[----:B------:R-:W-:Y:S02]  /*1570*/  CS2R R28, SRZ ;  /* 0x00000000001c7805 */ /* 0x000fe4000001ff00 */
[----:B------:R-:W-:-:S06]  /*1580*/  CS2R R30, SRZ ;  /* 0x00000000001e7805 */ /* 0x000fcc000001ff00 */
[----:B------:R0:W5:Y:S01]  /*1590*/  @!P6 LDG.E.EL.128 R28, desc[UR4][R46.64+-0x100] ;  /* 0xffff00042e1ce981 */ /* 0x000162000c2e1d00 */
[----:B------:R-:W-:Y:S01]  /*15a0*/  FMUL R21, R68, R37 ;  /* 0x0000002544157220 */ /* 0x000fe20000400000 */
[----:B------:R-:W-:Y:S01]  /*15b0*/  FMUL R57, R67, R18 ;  /* 0x0000001243397220 */ /* 0x000fe20000400000 */
[----:B---3--:R-:W-:Y:S01]  /*15c0*/  FMUL R37, R17, R16 ;  /* 0x0000001011257220 */ /* 0x008fe20000400000 */
[----:B0-----:R-:W0:Y:S01]  /*15d0*/  LDC.64 R46, c[0x0][0x270] ;  /* 0x00009c00ff2e7b82 */ /* 0x001e220000000a00 */
[----:B------:R-:W-:Y:S02]  /*15e0*/  CS2R R16, SRZ ;  /* 0x0000000000107805 */ /* 0x000fe4000001ff00 */
[----:B------:R-:W-:Y:S02]  /*15f0*/  CS2R R18, SRZ ;  /* 0x0000000000127805 */ /* 0x000fe4000001ff00 */
[----:B------:R-:W-:Y:S02]  /*1600*/  CS2R R24, SRZ ;  /* 0x0000000000187805 */ /* 0x000fe4000001ff00 */
[----:B------:R-:W-:Y:S01]  /*1610*/  CS2R R26, SRZ ;  /* 0x00000000001a7805 */ /* 0x000fe2000001ff00 */
[----:B------:R-:W-:-:S04]  /*1620*/  IMAD.WIDE R42, R4, 0x4, R32 ;  /* 0x00000004042a7825 */ /* 0x000fc800078e0220 */
[----:B------:R-:W-:Y:S01]  /*1630*/  FMUL R57, R57, R34 ;  /* 0x0000002239397220 */ /* 0x000fe20000400000 */
[----:B------:R1:W3:Y:S01]  /*1640*/  @!P6 LDG.E.EL.128 R16, desc[UR4][R60.64+-0x100] ;  /* 0xffff00043c10e981 */ /* 0x0002e2000c2e1d00 */
[----:B------:R-:W-:-:S03]  /*1650*/  CS2R R32, SRZ ;  /* 0x0000000000207805 */ /* 0x000fc6000001ff00 */
[----:B------:R4:W2:Y:S01]  /*1660*/  @!P5 LDG.E.EL.128 R24, desc[UR4][R42.64+-0x100] ;  /* 0xffff00042a18d981 */ /* 0x0008a2000c2e1d00 */
[----:B-1----:R-:W-:Y:S01]  /*1670*/  FMUL R60, R35, R38 ;  /* 0x00000026233c7220 */ /* 0x002fe20000400000 */
[----:B------:R-:W-:Y:S01]  /*1680*/  CS2R R34, SRZ ;  /* 0x0000000000227805 */ /* 0x000fe2000001ff00 */
[----:B----4-:R-:W-:-:S04]  /*1690*/  IMAD.WIDE R42, R4, 0x4, R40 ;  /* 0x00000004042a7825 */ /* 0x010fc800078e0228 */
[----:B------:R-:W-:Y:S01]  /*16a0*/  FMUL R59, R64, R59 ;  /* 0x0000003b403b7220 */ /* 0x000fe20000400000 */
[----:B------:R-:W-:Y:S01]  /*16b0*/  FMUL R58, R65, R58 ;  /* 0x0000003a413a7220 */ /* 0x000fe20000400000 */
[----:B------:R-:W-:Y:S01]  /*16c0*/  IMAD.WIDE R66, R3, 0x4, R40 ;  /* 0x0000000403427825 */ /* 0x000fe200078e0228 */
[----:B------:R1:W4:Y:S01]  /*16d0*/  @!P5 LDG.E.EL.128 R32, desc[UR4][R42.64+-0x100] ;  /* 0xffff00042a20d981 */ /* 0x000322000c2e1d00 */
[----:B------:R-:W-:Y:S02]  /*16e0*/  CS2R R40, SRZ ;  /* 0x0000000000287805 */ /* 0x000fe4000001ff00 */
[----:B0-----:R-:W-:Y:S01]  /*16f0*/  IMAD.WIDE R64, R4, 0x4, R46 ;  /* 0x0000000404407825 */ /* 0x001fe200078e022e */
[----:B-1----:R-:W-:-:S06]  /*1700*/  CS2R R42, SRZ ;  /* 0x00000000002a7805 */ /* 0x002fcc000001ff00 */
[----:B------:R-:W2:Y:S01]  /*1710*/  @!P0 LDG.E.EL.128 R40, desc[UR4][R64.64+-0x280] ;  /* 0xfffd800440288981 */ /* 0x000ea2000c2e1d00 */
[----:B------:R-:W-:Y:S01]  /*1720*/  FMUL R61, R37, R36 ;  /* 0x00000024253d7220 */ /* 0x000fe20000400000 */
[----:B------:R-:W-:Y:S02]  /*1730*/  CS2R R36, SRZ ;  /* 0x0000000000247805 */ /* 0x000fe4000001ff00 */
[----:B------:R-:W-:-:S06]  /*1740*/  CS2R R38, SRZ ;  /* 0x0000000000267805 */ /* 0x000fcc000001ff00 */
[----:B------:R0:W3:Y:S01]  /*1750*/  @!P6 LDG.E.EL.128 R36, desc[UR4][R66.64+-0x100] ;  /* 0xffff00044224e981 */ /* 0x0000e2000c2e1d00 */
[----:B------:R-:W-:Y:S01]  /*1760*/  P2R R63, PR, RZ, 0x8 ;  /* 0x00000008ff3f7803 */ /* 0x000fe20000000000 */
[----:B------:R-:W-:Y:S01]  /*1770*/  IMAD.WIDE R72, R3, 0x4, R46 ;  /* 0x0000000403487825 */ /* 0x000fe200078e022e */
[----:B------:R-:W-:Y:S02]  /*1780*/  CS2R R46, SRZ ;  /* 0x00000000002e7805 */ /* 0x000fe4000001ff00 */
[----:B--2---:R-:W-:-:S05]  /*1790*/  SEL R40, R40, RZ, !P0 ;  /* 0x000000ff28287207 */ /* 0x004fca0004000000 */
[----:B------:R-:W-:-:S04]  /*17a0*/  FADD R40, R40, 9.9999997473787516356e-06 ;  /* 0x3727c5ac28287421 */ /* 0x000fc80000000000 */
[----:B0-----:R-:W0:Y:S01]  /*17b0*/  MUFU.SQRT R66, R40 ;  /* 0x0000002800427308 */ /* 0x001e220000002000 */
[----:B------:R-:W-:-:S05]  /*17c0*/  SEL R41, R41, RZ, !P0 ;  /* 0x000000ff29297207 */ /* 0x000fca0004000000 */
[----:B------:R-:W-:-:S04]  /*17d0*/  FADD R41, R41, 9.9999997473787516356e-06 ;  /* 0x3727c5ac29297421 */ /* 0x000fc80000000000 */
[----:B------:R-:W1:Y:S01]  /*17e0*/  MUFU.SQRT R64, R41 ;  /* 0x0000002900407308 */ /* 0x000e620000002000 */
[C---:B0-----:R-:W-:Y:S02]  /*17f0*/  FSETP.GT.AND P4, PT, R66.reuse, 8.50705917302346158658e+37, PT ;  /* 0x7e8000004200780b */ /* 0x041fe40003f84000 */
[----:B------:R-:W-:Y:S02]  /*1800*/  FSETP.GEU.AND P3, PT, R66, 1.175494350822287508e-38, PT ;  /* 0x008000004200780b */ /* 0x000fe40003f6e000 */
[----:B------:R-:W-:-:S09]  /*1810*/  FSEL R67, R23, 1, P4 ;  /* 0x3f80000017437808 */ /* 0x000fd20002000000 */
[----:B------:R-:W-:Y:S01]  /*1820*/  @P4 FMUL R66, R66, 0.25 ;  /* 0x3e80000042424820 */ /* 0x000fe20000400000 */
[----:B-1----:R-:W-:Y:S01]  /*1830*/  FSETP.GT.AND P4, PT, R64, 8.50705917302346158658e+37, PT ;  /* 0x7e8000004000780b */ /* 0x002fe20003f84000 */
[----:B------:R-:W-:Y:S02]  /*1840*/  @!P3 FMUL R67, R67, 16777216 ;  /* 0x4b8000004343b820 */ /* 0x000fe40000400000 */
[----:B------:R-:W-:Y:S01]  /*1850*/  @!P3 FMUL R66, R66, 16777216 ;  /* 0x4b8000004242b820 */ /* 0x000fe20000400000 */
[----:B------:R-:W-:-:S03]  /*1860*/  FSETP.GEU.AND P3, PT, R64, 1.175494350822287508e-38, PT ;  /* 0x008000004000780b */ /* 0x000fc60003f6e000 */
[----:B------:R-:W0:Y:S06]  /*1870*/  MUFU.RCP R68, R66 ;  /* 0x0000004200447308 */ /* 0x000e2c0000001000 */
[----:B------:R-:W-:-:S04]  /*1880*/  @P4 FMUL R64, R64, 0.25 ;  /* 0x3e80000040404820 */ /* 0x000fc80000400000 */
[----:B------:R-:W-:Y:S01]  /*1890*/  @!P3 FMUL R64, R64, 16777216 ;  /* 0x4b8000004040b820 */ /* 0x000fe20000400000 */
[----:B0-----:R-:W-:-:S03]  /*18a0*/  FMUL R68, R68, R67 ;  /* 0x0000004344447220 */ /* 0x001fc60000400000 */
[----:B------:R0:W1:Y:S02]  /*18b0*/  MUFU.RCP R67, R64 ;  /* 0x0000004000437308 */ /* 0x0000640000001000 */
[----:B0-----:R-:W-:Y:S01]  /*18c0*/  IMAD.WIDE R64, R3, 0x4, R44 ;  /* 0x0000000403407825 */ /* 0x001fe200078e022c */
[----:B------:R-:W-:-:S06]  /*18d0*/  CS2R R44, SRZ ;  /* 0x00000000002c7805 */ /* 0x000fcc000001ff00 */
[----:B------:R-:W2:Y:S01]  /*18e0*/  @P2 LDG.E.EL.128 R44, desc[UR4][R64.64+-0x400] ;  /* 0xfffc0004402c2981 */ /* 0x000ea2000c2e1d00 */
[----:B------:R-:W-:-:S05]  /*18f0*/  FSEL R40, R23, 1, P4 ;  /* 0x3f80000017287808 */ /* 0x000fca0002000000 */
[----:B------:R-:W-:-:S04]  /*1900*/  @!P3 FMUL R40, R40, 16777216 ;  /* 0x4b8000002828b820 */ /* 0x000fc80000400000 */
[----:B-1----:R-:W-:Y:S01]  /*1910*/  FMUL R67, R67, R40 ;  /* 0x0000002843437220 */ /* 0x002fe20000400000 */
[----:B------:R-:W-:-:S05]  /*1920*/  SEL R40, R42, RZ, !P0 ;  /* 0x000000ff2a287207 */ /* 0x000fca0004000000 */
[----:B------:R-:W-:-:S04]  /*1930*/  FADD R40, R40, 9.9999997473787516356e-06 ;  /* 0x3727c5ac28287421 */ /* 0x000fc80000000000 */
[----:B------:R-:W0:Y:S02]  /*1940*/  MUFU.SQRT R42, R40 ;  /* 0x00000028002a7308 */ /* 0x000e240000002000 */
[C---:B0-----:R-:W-:Y:S02]  /*1950*/  FSETP.GT.AND P4, PT, R42.reuse, 8.50705917302346158658e+37, PT ;  /* 0x7e8000002a00780b */ /* 0x041fe40003f84000 */
[----:B------:R-:W-:-:S11]  /*1960*/  FSETP.GEU.AND P3, PT, R42, 1.175494350822287508e-38, PT ;  /* 0x008000002a00780b */ /* 0x000fd60003f6e000 */
[----:B------:R-:W-:-:S04]  /*1970*/  @P4 FMUL R42, R42, 0.25 ;  /* 0x3e8000002a2a4820 */ /* 0x000fc80000400000 */
[----:B------:R-:W-:-:S04]  /*1980*/  @!P3 FMUL R42, R42, 16777216 ;  /* 0x4b8000002a2ab820 */ /* 0x000fc80000400000 */
[----:B------:R-:W0:Y:S01]  /*1990*/  MUFU.RCP R69, R42 ;  /* 0x0000002a00457308 */ /* 0x000e220000001000 */
[----:B------:R-:W-:Y:S02]  /*19a0*/  FSEL R66, R23, 1, P4 ;  /* 0x3f80000017427808 */ /* 0x000fe40002000000 */
[----:B------:R-:W-:-:S03]  /*19b0*/  SEL R41, R43, RZ, !P0 ;  /* 0x000000ff2b297207 */ /* 0x000fc60004000000 */
[----:B------:R-:W-:Y:S02]  /*19c0*/  @!P3 FMUL R66, R66, 16777216 ;  /* 0x4b8000004242b820 */ /* 0x000fe40000400000 */
[----:B------:R-:W-:Y:S02]  /*19d0*/  FADD R41, R41, 9.9999997473787516356e-06 ;  /* 0x3727c5ac29297421 */ /* 0x000fe40000000000 */
[----:B0-----:R-:W-:Y:S02]  /*19e0*/  FMUL R69, R69, R66 ;  /* 0x0000004245457220 */ /* 0x001fe40000400000 */
[----:B------:R-:W0:Y:S02]  /*19f0*/  MUFU.SQRT R66, R41 ;  /* 0x0000002900427308 */ /* 0x000e240000002000 */
[C---:B0-----:R-:W-:Y:S02]  /*1a00*/  FSETP.GT.AND P4, PT, R66.reuse, 8.50705917302346158658e+37, PT ;  /* 0x7e8000004200780b */ /* 0x041fe40003f84000 */
[----:B------:R-:W-:-:S11]  /*1a10*/  FSETP.GEU.AND P3, PT, R66, 1.175494350822287508e-38, PT ;  /* 0x008000004200780b */ /* 0x000fd60003f6e000 */
[----:B------:R-:W-:-:S04]  /*1a20*/  @P4 FMUL R66, R66, 0.25 ;  /* 0x3e80000042424820 */ /* 0x000fc80000400000 */
[----:B------:R-:W-:-:S04]  /*1a30*/  @!P3 FMUL R66, R66, 16777216 ;  /* 0x4b8000004242b820 */ /* 0x000fc80000400000 */
[----:B------:R-:W0:Y:S01]  /*1a40*/  MUFU.RCP R70, R66 ;  /* 0x0000004200467308 */ /* 0x000e220000001000 */
[----:B------:R-:W-:-:S05]  /*1a50*/  FSEL R43, R23, 1, P4 ;  /* 0x3f800000172b7808 */ /* 0x000fca0002000000 */
[----:B------:R-:W-:Y:S01]  /*1a60*/  @!P3 FMUL R43, R43, 16777216 ;  /* 0x4b8000002b2bb820 */ /* 0x000fe20000400000 */
[----:B------:R-:W-:-:S03]  /*1a70*/  FMUL R67, R67, R0 ;  /* 0x0000000043437220 */ /* 0x000fc60000400000 */
[----:B0-----:R-:W-:-:S04]  /*1a80*/  FMUL R70, R70, R43 ;  /* 0x0000002b46467220 */ /* 0x001fc80000400000 */
[----:B------:R-:W-:Y:S01]  /*1a90*/  FMUL R0, R70, R7 ;  /* 0x0000000746007220 */ /* 0x000fe20000400000 */
[----:B------:R-:W-:Y:S02]  /*1aa0*/  CS2R R40, SRZ ;  /* 0x0000000000287805 */ /* 0x000fe4000001ff00 */
[----:B------:R-:W-:-:S06]  /*1ab0*/  CS2R R42, SRZ ;  /* 0x00000000002a7805 */ /* 0x000fcc000001ff00 */
[----:B------:R0:W3:Y:S01]  /*1ac0*/  @!P1 LDG.E.EL.128 R40, desc[UR4][R72.64+-0x280] ;  /* 0xfffd800448289981 */ /* 0x0000e2000c2e1d00 */
[----:B--2---:R-:W-:-:S05]  /*1ad0*/  SEL R45, R45, RZ, P2 ;  /* 0x000000ff2d2d7207 */ /* 0x004fca0001000000 */
[----:B------:R-:W-:-:S04]  /*1ae0*/  FADD R45, R45, 9.9999997473787516356e-06 ;  /* 0x3727c5ac2d2d7421 */ /* 0x000fc80000000000 */
[----:B------:R-:W1:Y:S02]  /*1af0*/  MUFU.SQRT R66, R45 ;  /* 0x0000002d00427308 */ /* 0x000e640000002000 */
[C---:B-1----:R-:W-:Y:S02]  /*1b00*/  FSETP.GT.AND P4, PT, R66.reuse, 8.50705917302346158658e+37, PT ;  /* 0x7e8000004200780b */ /* 0x042fe40003f84000 */
[----:B------:R-:W-:-:S11]  /*1b10*/  FSETP.GEU.AND P3, PT, R66, 1.175494350822287508e-38, PT ;  /* 0x008000004200780b */ /* 0x000fd60003f6e000 */
[----:B------:R-:W-:-:S04]  /*1b20*/  @P4 FMUL R66, R66, 0.25 ;  /* 0x3e80000042424820 */ /* 0x000fc80000400000 */
[----:B------:R-:W-:-:S06]  /*1b30*/  @!P3 FMUL R66, R66, 16777216 ;  /* 0x4b8000004242b820 */ /* 0x000fcc0000400000 */
[----:B------:R-:W1:Y:S01]  /*1b40*/  MUFU.RCP R66, R66 ;  /* 0x0000004200427308 */ /* 0x000e620000001000 */
[----:B------:R-:W-:Y:S02]  /*1b50*/  FSEL R71, R23, 1, P4 ;  /* 0x3f80000017477808 */ /* 0x000fe40002000000 */
[----:B------:R-:W-:-:S03]  /*1b60*/  SEL R44, R44, RZ, P2 ;  /* 0x000000ff2c2c7207 */ /* 0x000fc60001000000 */
[----:B------:R-:W-:Y:S02]  /*1b70*/  @!P3 FMUL R71, R71, 16777216 ;  /* 0x4b8000004747b820 */ /* 0x000fe40000400000 */
[----:B------:R-:W-:Y:S02]  /*1b80*/  FADD R44, R44, 9.9999997473787516356e-06 ;  /* 0x3727c5ac2c2c7421 */ /* 0x000fe40000000000 */
[----:B-1----:R-:W-:-:S04]  /*1b90*/  FMUL R64, R66, R71 ;  /* 0x0000004742407220 */ /* 0x002fc80000400000 */
[----:B------:R-:W-:Y:S02]  /*1ba0*/  FMUL R65, R64, R49 ;  /* 0x0000003140417220 */ /* 0x000fe40000400000 */
[----:B------:R-:W1:Y:S01]  /*1bb0*/  MUFU.SQRT R49, R44 ;  /* 0x0000002c00317308 */ /* 0x000e620000002000 */
[----:B------:R-:W-:-:S05]  /*1bc0*/  SEL R46, R46, RZ, P2 ;  /* 0x000000ff2e2e7207 */ /* 0x000fca0001000000 */
[----:B------:R-:W-:-:S04]  /*1bd0*/  FADD R46, R46, 9.9999997473787516356e-06 ;  /* 0x3727c5ac2e2e7421 */ /* 0x000fc80000000000 */
[----:B------:R-:W2:Y:S01]  /*1be0*/  MUFU.SQRT R44, R46 ;  /* 0x0000002e002c7308 */ /* 0x000ea20000002000 */
[C---:B-1----:R-:W-:Y:S02]  /*1bf0*/  FSETP.GT.AND P4, PT, R49.reuse, 8.50705917302346158658e+37, PT ;  /* 0x7e8000003100780b */ /* 0x042fe40003f84000 */
[----:B------:R-:W-:Y:S02]  /*1c00*/  FSETP.GEU.AND P3, PT, R49, 1.175494350822287508e-38, PT ;  /* 0x008000003100780b */ /* 0x000fe40003f6e000 */
[----:B------:R-:W-:Y:S02]  /*1c10*/  FSEL R64, R23, 1, P4 ;  /* 0x3f80000017407808 */ /* 0x000fe40002000000 */
[----:B------:R-:W-:-:S07]  /*1c20*/  SEL R47, R47, RZ, P2 ;  /* 0x000000ff2f2f7207 */ /* 0x000fce0001000000 */
[----:B------:R-:W-:Y:S01]  /*1c30*/  @P4 FMUL R49, R49, 0.25 ;  /* 0x3e80000031314820 */ /* 0x000fe20000400000 */
[----:B--2---:R-:W-:Y:S01]  /*1c40*/  FSETP.GT.AND P4, PT, R44, 8.50705917302346158658e+37, PT ;  /* 0x7e8000002c00780b */ /* 0x004fe20003f84000 */
[----:B------:R-:W-:Y:S02]  /*1c50*/  @!P3 FMUL R64, R64, 16777216 ;  /* 0x4b8000004040b820 */ /* 0x000fe40000400000 */
[----:B------:R-:W-:Y:S01]  /*1c60*/  @!P3 FMUL R49, R49, 16777216 ;  /* 0x4b8000003131b820 */ /* 0x000fe20000400000 */
[----:B------:R-:W-:Y:S01]  /*1c70*/  FSETP.GEU.AND P3, PT, R44, 1.175494350822287508e-38, PT ;  /* 0x008000002c00780b */ /* 0x000fe20003f6e000 */
[----:B------:R-:W-:-:S04]  /*1c80*/  FADD R47, R47, 9.9999997473787516356e-06 ;  /* 0x3727c5ac2f2f7421 */ /* 0x000fc80000000000 */
[----:B------:R-:W1:Y:S04]  /*1c90*/  MUFU.SQRT R46, R47 ;  /* 0x0000002f002e7308 */ /* 0x000e680000002000 */
[----:B------:R-:W-:Y:S01]  /*1ca0*/  @P4 FMUL R44, R44, 0.25 ;  /* 0x3e8000002c2c4820 */ /* 0x000fe20000400000 */
[----:B------:R-:W-:-:S03]  /*1cb0*/  FSEL R71, R23, 1, P4 ;  /* 0x3f80000017477808 */ /* 0x000fc60002000000 */
[----:B------:R-:W-:Y:S02]  /*1cc0*/  @!P3 FMUL R44, R44, 16777216 ;  /* 0x4b8000002c2cb820 */ /* 0x000fe40000400000 */
[----:B------:R-:W-:-:S04]  /*1cd0*/  @!P3 FMUL R71, R71, 16777216 ;  /* 0x4b8000004747b820 */ /* 0x000fc80000400000 */
[----:B------:R-:W2:Y:S01]  /*1ce0*/  MUFU.RCP R44, R44 ;  /* 0x0000002c002c7308 */ /* 0x000ea20000001000 */
[C---:B-1----:R-:W-:Y:S02]  /*1cf0*/  FSETP.GT.AND P3, PT, R46.reuse, 8.50705917302346158658e+37, PT ;  /* 0x7e8000002e00780b */ /* 0x042fe40003f64000 */
[----:B------:R-:W-:-:S05]  /*1d00*/  FSETP.GEU.AND P4, PT, R46, 1.175494350822287508e-38, PT ;  /* 0x008000002e00780b */ /* 0x000fca0003f8e000 */
[----:B------:R1:W0:Y:S06]  /*1d10*/  MUFU.RCP R45, R49 ;  /* 0x00000031002d7308 */ /* 0x00022c0000001000 */
[----:B------:R-:W-:Y:S01]  /*1d20*/  @P3 FMUL R46, R46, 0.25 ;  /* 0x3e8000002e2e3820 */ /* 0x000fe20000400000 */
[----:B--2---:R-:W-:Y:S01]  /*1d30*/  FMUL R71, R44, R71 ;  /* 0x000000472c477220 */ /* 0x004fe20000400000 */
[----:B-1----:R-:W-:Y:S02]  /*1d40*/  FSEL R49, R23, 1, P3 ;  /* 0x3f80000017317808 */ /* 0x002fe40001800000 */
[----:B------:R-:W-:Y:S01]  /*1d50*/  @!P4 FMUL R46, R46, 16777216 ;  /* 0x4b8000002e2ec820 */ /* 0x000fe20000400000 */
[----:B------:R-:W-:Y:S01]  /*1d60*/  ISETP.NE.AND P3, PT, R63, RZ, PT ;  /* 0x000000ff3f00720c */ /* 0x000fe20003f65270 */
[----:B------:R-:W-:Y:S01]  /*1d70*/  FMUL R63, R68, R5 ;  /* 0x00000005443f7220 */ /* 0x000fe20000400000 */
[----:B------:R-:W-:Y:S01]  /*1d80*/  FMUL R66, R71, R48 ;  /* 0x0000003047427220 */ /* 0x000fe20000400000 */
[----:B------:R-:W-:Y:S01]  /*1d90*/  FMUL R5, R69, R6 ;  /* 0x0000000645057220 */ /* 0x000fe20000400000 */
[----:B------:R-:W1:Y:S01]  /*1da0*/  LDC.64 R70, c[0x0][0x278] ;  /* 0x00009e00ff467b82 */ /* 0x000e620000000a00 */
[----:B------:R-:W2:Y:S07]  /*1db0*/  MUFU.RCP R46, R46 ;  /* 0x0000002e002e7308 */ /* 0x000eae0000001000 */
[----:B------:R-:W3:Y:S01]  /*1dc0*/  LDC.64 R68, c[0x0][0x280] ;  /* 0x0000a000ff447b82 */ /* 0x000ee20000000a00 */
[----:B------:R-:W-:Y:S01]  /*1dd0*/  @!P4 FMUL R49, R49, 16777216 ;  /* 0x4b8000003131c820 */ /* 0x000fe20000400000 */
[----:B------:R-:W-:Y:S01]  /*1de0*/  ISETP.NE.AND P4, PT, R62, RZ, PT ;  /* 0x000000ff3e00720c */ /* 0x000fe20003f85270 */
[----:B0-----:R-:W-:-:S02]  /*1df0*/  FMUL R45, R45, R64 ;  /* 0x000000402d2d7220 */ /* 0x001fc40000400000 */
[----:B--2---:R-:W-:Y:S02]  /*1e00*/  FMUL R62, R46, R49 ;  /* 0x000000312e3e7220 */ /* 0x004fe40000400000 */
[----:B------:R-:W-:Y:S01]  /*1e10*/  FMUL R64, R45, R50 ;  /* 0x000000322d407220 */ /* 0x000fe20000400000 */
[----:B------:R-:W-:Y:S02]  /*1e20*/  CS2R R44, SRZ ;  /* 0x00000000002c7805 */ /* 0x000fe4000001ff00 */
[----:B------:R-:W-:Y:S01]  /*1e30*/  CS2R R46, SRZ ;  /* 0x00000000002e7805 */ /* 0x000fe2000001ff00 */
[----:B------:R-:W-:Y:S01]  /*1e40*/  FMUL R62, R62, R51 ;  /* 0x000000333e3e7220 */ /* 0x000fe20000400000 */
[----:B------:R-:W-:Y:S02]  /*1e50*/  CS2R R48, SRZ ;  /* 0x0000000000307805 */ /* 0x000fe4000001ff00 */
[----:B------:R-:W-:Y:S01]  /*1e60*/  CS2R R50, SRZ ;  /* 0x0000000000327805 */ /* 0x000fe2000001ff00 */
[----:B-1----:R-:W-:-:S05]  /*1e70*/  IMAD.WIDE R6, R4, 0x4, R70 ;  /* 0x0000000404067825 */ /* 0x002fca00078e0246 */
[----:B------:R-:W2:Y:S01]  /*1e80*/  @!P0 LDG.E.EL.128 R44, desc[UR4][R6.64+-0x280] ;  /* 0xfffd8004062c8981 */ /* 0x000ea2000c2e1d00 */
[----:B---3--:R-:W-:-:S05]  /*1e90*/  IMAD.WIDE R72, R4, 0x4, R68 ;  /* 0x0000000404487825 */ /* 0x008fca00078e0244 */
[----:B------:R-:W3:Y:S01]  /*1ea0*/  @!P0 LDG.E.EL.128 R48, desc[UR4][R72.64+-0x280] ;  /* 0xfffd800448308981 */ /* 0x000ee2000c2e1d00 */
[----:B--2---:R-:W-:Y:S02]  /*1eb0*/  SEL R47, R47, RZ, !P0 ;  /* 0x000000ff2f2f7207 */ /* 0x004fe40004000000 */
[----:B---3--:R-:W-:-:S05]  /*1ec0*/  SEL R74, R51, RZ, !P0 ;  /* 0x000000ff334a7207 */ /* 0x008fca0004000000 */
[----:B------:R-:W-:Y:S02]  /*1ed0*/  FFMA R0, R47, R0, R74 ;  /* 0x000000002f007223 */ /* 0x000fe4000000004a */
[----:B------:R-:W0:Y:S01]  /*1ee0*/  LDC.64 R74, c[0x0][0x2a0] ;  /* 0x0000a800ff4a7b82 */ /* 0x000e220000000a00 */
[----:B------:R-:W-:Y:S02]  /*1ef0*/  SEL R46, R46, RZ, !P0 ;  /* 0x000000ff2e2e7207 */ /* 0x000fe40004000000 */
[----:B------:R-:W-:Y:S02]  /*1f00*/  SEL R7, R50, RZ, !P0 ;  /* 0x000000ff32077207 */ /* 0x000fe40004000000 */
[----:B------:R-:W-:-:S03]  /*1f10*/  SEL R44, R44, RZ, !P0 ;  /* 0x000000ff2c2c7207 */ /* 0x000fc60004000000 */
[----:B------:R-:W-:Y:S01]  /*1f20*/  FFMA R5, R46, R5, R7 ;  /* 0x000000052e057223 */ /* 0x000fe20000000007 */
[----:B------:R-:W-:Y:S02]  /*1f30*/  SEL R7, R48, RZ, !P0 ;  /* 0x000000ff30077207 */ /* 0x000fe40004000000 */
[----:B------:R-:W-:Y:S02]  /*1f40*/  CS2R R46, SRZ ;  /* 0x00000000002e7805 */ /* 0x000fe4000001ff00 */
[----:B------:R-:W-:Y:S01]  /*1f50*/  SEL R6, R45, RZ, !P0 ;  /* 0x000000ff2d067207 */ /* 0x000fe20004000000 */
[----:B------:R-:W-:Y:S01]  /*1f60*/  FFMA R63, R44, R63, R7 ;  /* 0x0000003f2c3f7223 */ /* 0x000fe20000000007 */
[----:B------:R-:W-:Y:S01]  /*1f70*/  CS2R R44, SRZ ;  /* 0x00000000002c7805 */ /* 0x000fe2000001ff00 */
[----:B0-----:R-:W-:-:S05]  /*1f80*/  IMAD.WIDE R72, R3, 0x4, R74 ;  /* 0x0000000403487825 */ /* 0x001fca00078e024a */
[----:B------:R0:W2:Y:S02]  /*1f90*/  @P2 LDG.E.EL.128 R44, desc[UR4][R72.64+-0x400] ;  /* 0xfffc0004482c2981 */ /* 0x0000a4000c2e1d00 */
[----:B0-----:R-:W0:Y:S01]  /*1fa0*/  LDC.64 R72, c[0x0][0x2a8] ;  /* 0x0000aa00ff487b82 */ /* 0x001e220000000a00 */
[----:B------:R-:W-:Y:S02]  /*1fb0*/  SEL R49, R49, RZ, !P0 ;  /* 0x000000ff31317207 */ /* 0x000fe40004000000 */
[----:B------:R-:W-:-:S03]  /*1fc0*/  CS2R R50, SRZ ;  /* 0x0000000000327805 */ /* 0x000fc6000001ff00 */
[----:B------:R-:W-:Y:S01]  /*1fd0*/  FFMA R6, R6, R67, R49 ;  /* 0x0000004306067223 */ /* 0x000fe20000000031 */
[----:B------:R-:W-:Y:S01]  /*1fe0*/  CS2R R48, SRZ ;  /* 0x0000000000307805 */ /* 0x000fe2000001ff00 */
[----:B0-----:R-:W-:-:S05]  /*1ff0*/  IMAD.WIDE R76, R3, 0x4, R72 ;  /* 0x00000004034c7825 */ /* 0x001fca00078e0248 */
[----:B------:R-:W3:Y:S01]  /*2000*/  @P2 LDG.E.EL.128 R48, desc[UR4][R76.64+-0x400] ;  /* 0xfffc00044c302981 */ /* 0x000ee2000c2e1d00 */
[----:B------:R-:W-:-:S04]  /*2010*/  IMAD.WIDE R74, R4, 0x4, R74 ;  /* 0x00000004044a7825 */ /* 0x000fc800078e024a */
[----:B------:R-:W-:Y:S01]  /*2020*/  IMAD.WIDE R72, R4, 0x4, R72 ;  /* 0x0000000404487825 */ /* 0x000fe200078e0248 */
[----:B--2---:R-:W-:Y:S02]  /*2030*/  SEL R46, R46, RZ, P2 ;  /* 0x000000ff2e2e7207 */ /* 0x004fe40001000000 */
[----:B------:R-:W-:Y:S02]  /*2040*/  SEL R44, R44, RZ, P2 ;  /* 0x000000ff2c2c7207 */ /* 0x000fe40001000000 */
[----:B------:R-:W-:Y:S02]  /*2050*/  SEL R45, R45, RZ, P2 ;  /* 0x000000ff2d2d7207 */ /* 0x000fe40001000000 */
[----:B---3--:R-:W-:-:S05]  /*2060*/  SEL R7, R50, RZ, P2 ;  /* 0x000000ff32077207 */ /* 0x008fca0001000000 */
[----:B------:R-:W-:Y:S01]  /*2070*/  FFMA R7, R46, R66, R7 ;  /* 0x000000422e077223 */ /* 0x000fe20000000007 */
[----:B------:R-:W-:Y:S02]  /*2080*/  SEL R46, R47, RZ, P2 ;  /* 0x000000ff2f2e7207 */ /* 0x000fe40001000000 */
[----:B------:R-:W-:Y:S02]  /*2090*/  SEL R47, R48, RZ, P2 ;  /* 0x000000ff302f7207 */ /* 0x000fe40001000000 */
[----:B------:R-:W-:Y:S02]  /*20a0*/  SEL R51, R51, RZ, P2 ;  /* 0x000000ff33337207 */ /* 0x000fe40001000000 */
[----:B------:R-:W-:Y:S01]  /*20b0*/  P2R R66, PR, RZ, 0x4 ;  /* 0x00000004ff427803 */ /* 0x000fe20000000000 */
[----:B------:R-:W-:Y:S01]  /*20c0*/  FFMA R64, R44, R64, R47 ;  /* 0x000000402c407223 */ /* 0x000fe2000000002f */
[----:B------:R-:W-:Y:S02]  /*20d0*/  SEL R44, R49, RZ, P2 ;  /* 0x000000ff312c7207 */ /* 0x000fe40001000000 */
[----:B------:R-:W-:Y:S01]  /*20e0*/  ISETP.GT.AND P2, PT, R4, 0xff, PT ;  /* 0x000000ff0400780c */ /* 0x000fe20003f44270 */
[----:B------:R-:W-:Y:S01]  /*20f0*/  FFMA R62, R46, R62, R51 ;  /* 0x0000003e2e3e7223 */ /* 0x000fe20000000033 */
[----:B------:R-:W-:Y:S01]  /*2100*/  CS2R R46, SRZ ;  /* 0x00000000002e7805 */ /* 0x000fe2000001ff00 */
[----:B------:R-:W-:Y:S01]  /*2110*/  FFMA R65, R45, R65, R44 ;  /* 0x000000412d417223 */ /* 0x000fe2000000002c */
[----:B------:R-:W-:-:S02]  /*2120*/  CS2R R44, SRZ ;  /* 0x00000000002c7805 */ /* 0x000fc4000001ff00 */
[----:B------:R-:W-:Y:S02]  /*2130*/  CS2R R48, SRZ ;  /* 0x0000000000307805 */ /* 0x000fe4000001ff00 */
[----:B------:R-:W-:-:S05]  /*2140*/  CS2R R50, SRZ ;  /* 0x0000000000327805 */ /* 0x000fca000001ff00 */
[----:B------:R0:W2:Y:S04]  /*2150*/  @P2 LDG.E.EL.128 R44, desc[UR4][R74.64+-0x400] ;  /* 0xfffc00044a2c2981 */ /* 0x0000a8000c2e1d00 */
[----:B------:R1:W3:Y:S01]  /*2160*/  @P2 LDG.E.EL.128 R48, desc[UR4][R72.64+-0x400] ;  /* 0xfffc000448302981 */ /* 0x0002e2000c2e1d00 */
[----:B0-----:R-:W1:Y:S02]  /*2170*/  LDC.64 R74, c[0x0][0x228] ;  /* 0x00008a00ff4a7b82 */ /* 0x001e640000000a00 */
[----:B-1----:R-:W-:Y:S01]  /*2180*/  IMAD.WIDE R72, R3, 0x4, R74 ;  /* 0x0000000403487825 */ /* 0x002fe200078e024a */
[----:B--2---:R-:W-:Y:S02]  /*2190*/  SEL R67, R46, RZ, P2 ;  /* 0x000000ff2e437207 */ /* 0x004fe40001000000 */
[----:B------:R-:W-:-:S02]  /*21a0*/  SEL R46, R47, RZ, P2 ;  /* 0x000000ff2f2e7207 */ /* 0x000fc40001000000 */
[----:B------:R-:W-:Y:S02]  /*21b0*/  SEL R47, R44, RZ, P2 ;  /* 0x000000ff2c2f7207 */ /* 0x000fe40001000000 */
[----:B---3--:R-:W-:Y:S02]  /*21c0*/  SEL R51, R51, RZ, P2 ;  /* 0x000000ff33337207 */ /* 0x008fe40001000000 */
[----:B------:R-:W-:Y:S02]  /*21d0*/  SEL R48, R48, RZ, P2 ;  /* 0x000000ff30307207 */ /* 0x000fe40001000000 */
[----:B------:R-:W-:Y:S02]  /*21e0*/  SEL R44, R45, RZ, P2 ;  /* 0x000000ff2d2c7207 */ /* 0x000fe40001000000 */
[----:B------:R-:W-:Y:S01]  /*21f0*/  SEL R49, R49, RZ, P2 ;  /* 0x000000ff31317207 */ /* 0x000fe20001000000 */
[----:B------:R-:W-:Y:S01]  /*2200*/  FFMA R59, R46, R59, R51 ;  /* 0x0000003b2e3b7223 */ /* 0x000fe20000000033 */
[----:B------:R-:W-:Y:S01]  /*2210*/  FFMA R60, R47, R60, R48 ;  /* 0x0000003c2f3c7223 */ /* 0x000fe20000000030 */
[----:B------:R-:W-:-:S02]  /*2220*/  CS2R R46, SRZ ;  /* 0x00000000002e7805 */ /* 0x000fc4000001ff00 */
[----:B------:R-:W-:Y:S01]  /*2230*/  FFMA R61, R44, R61, R49 ;  /* 0x0000003d2c3d7223 */ /* 0x000fe20000000031 */
[----:B------:R-:W-:-:S06]  /*2240*/  CS2R R44, SRZ ;  /* 0x00000000002c7805 */ /* 0x000fcc000001ff00 */
[----:B------:R0:W2:Y:S02]  /*2250*/  @!P4 LDG.E.EL.128 R44, desc[UR4][R72.64] ;  /* 0x00000004482cc981 */ /* 0x0000a4000c2e1d00 */
[----:B0-----:R-:W0:Y:S01]  /*2260*/  LDC.64 R72, c[0x0][0x230] ;  /* 0x00008c00ff487b82 */ /* 0x001e220000000a00 */
[----:B------:R-:W-:Y:S02]  /*2270*/  SEL R50, R50, RZ, P2 ;  /* 0x000000ff32327207 */ /* 0x000fe40001000000 */
[----:B------:R-:W-:-:S03]  /*2280*/  CS2R R48, SRZ ;  /* 0x0000000000307805 */ /* 0x000fc6000001ff00 */
[----:B------:R-:W-:Y:S01]  /*2290*/  FFMA R58, R67, R58, R50 ;  /* 0x0000003a433a7223 */ /* 0x000fe20000000032 */
[----:B------:R-:W-:Y:S01]  /*22a0*/  CS2R R50, SRZ ;  /* 0x0000000000327805 */ /* 0x000fe2000001ff00 */
[----:B0-----:R-:W-:-:S05]  /*22b0*/  IMAD.WIDE R76, R3, 0x4, R72 ;  /* 0x00000004034c7825 */ /* 0x001fca00078e0248 */
[----:B------:R-:W3:Y:S01]  /*22c0*/  @!P4 LDG.E.EL.128 R48, desc[UR4][R76.64] ;  /* 0x000000044c30c981 */ /* 0x000ee2000c2e1d00 */
[----:B------:R-:W-:-:S04]  /*22d0*/  IMAD.WIDE R74, R4, 0x4, R74 ;  /* 0x00000004044a7825 */ /* 0x000fc800078e024a */
[----:B------:R-:W-:Y:S01]  /*22e0*/  IMAD.WIDE R72, R4, 0x4, R72 ;  /* 0x0000000404487825 */ /* 0x000fe200078e0248 */
[----:B--2---:R-:W-:Y:S02]  /*22f0*/  SEL R45, R45, RZ, !P4 ;  /* 0x000000ff2d2d7207 */ /* 0x004fe40006000000 */
[----:B------:R-:W-:Y:S02]  /*2300*/  SEL R44, R44, RZ, !P4 ;  /* 0x000000ff2c2c7207 */ /* 0x000fe40006000000 */
[----:B------:R-:W-:Y:S02]  /*2310*/  SEL R47, R47, RZ, !P4 ;  /* 0x000000ff2f2f7207 */ /* 0x000fe40006000000 */
[----:B------:R-:W-:Y:S02]  /*2320*/  SEL R46, R46, RZ, !P4 ;  /* 0x000000ff2e2e7207 */ /* 0x000fe40006000000 */
[----:B---3--:R-:W-:-:S05]  /*2330*/  SEL R49, R49, RZ, !P4 ;  /* 0x000000ff31317207 */ /* 0x008fca0006000000 */
[----:B------:R-:W-:Y:S01]  /*2340*/  FFMA R54, R45, R54, R49 ;  /* 0x000000362d367223 */ /* 0x000fe20000000031 */
[----:B------:R-:W-:-:S05]  /*2350*/  SEL R45, R48, RZ, !P4 ;  /* 0x000000ff302d7207 */ /* 0x000fca0006000000 */
[----:B------:R-:W-:Y:S01]  /*2360*/  FFMA R55, R44, R55, R45 ;  /* 0x000000372c377223 */ /* 0x000fe2000000002d */
[----:B------:R-:W-:Y:S02]  /*2370*/  SEL R44, R51, RZ, !P4 ;  /* 0x000000ff332c7207 */ /* 0x000fe40006000000 */
[----:B------:R-:W-:Y:S02]  /*2380*/  SEL R45, R50, RZ, !P4 ;  /* 0x000000ff322d7207 */ /* 0x000fe40006000000 */
[----:B------:R-:W-:Y:S01]  /*2390*/  CS2R R48, SRZ ;  /* 0x0000000000307805 */ /* 0x000fe2000001ff00 */
[----:B------:R-:W-:Y:S02]  /*23a0*/  FFMA R56, R47, R56, R44 ;  /* 0x000000382f387223 */ /* 0x000fe4000000002c */
[----:B------:R-:W-:Y:S01]  /*23b0*/  FFMA R57, R46, R57, R45 ;  /* 0x000000392e397223 */ /* 0x000fe2000000002d */
[----:B------:R-:W-:Y:S02]  /*23c0*/  CS2R R44, SRZ ;  /* 0x00000000002c7805 */ /* 0x000fe4000001ff00 */
[----:B------:R-:W-:-:S02]  /*23d0*/  CS2R R46, SRZ ;  /* 0x00000000002e7805 */ /* 0x000fc4000001ff00 */
[----:B------:R-:W-:-:S04]  /*23e0*/  CS2R R50, SRZ ;  /* 0x0000000000327805 */ /* 0x000fc8000001ff00 */
[----:B------:R-:W2:Y:S04]  /*23f0*/  @!P3 LDG.E.EL.128 R44, desc[UR4][R74.64] ;  /* 0x000000044a2cb981 */ /* 0x000ea8000c2e1d00 */
[----:B------:R-:W3:Y:S01]  /*2400*/  @!P3 LDG.E.EL.128 R48, desc[UR4][R72.64] ;  /* 0x000000044830b981 */ /* 0x000ee2000c2e1d00 */
[----:B------:R-:W-:Y:S02]  /*2410*/  P2R R67, PR, RZ, 0x10 ;  /* 0x00000010ff437803 */ /* 0x000fe40000000000 */
[----:B------:R-:W-:Y:S02]  /*2420*/  SEL R12, R12, RZ, !P1 ;  /* 0x000000ff0c0c7207 */ /* 0x000fe40004800000 */
[----:B-----5:R-:W-:Y:S02]  /*2430*/  SEL R31, R31, RZ, !P6 ;  /* 0x000000ff1f1f7207 */ /* 0x020fe40007000000 */
[----:B------:R-:W-:-:S02]  /*2440*/  SEL R18, R18, RZ, !P6 ;  /* 0x000000ff12127207 */ /* 0x000fc40007000000 */
[----:B------:R-:W-:Y:S02]  /*2450*/  SEL R17, R17, RZ, !P6 ;  /* 0x000000ff11117207 */ /* 0x000fe40007000000 */
[----:B------:R-:W-:-:S05]  /*2460*/  SEL R36, R36, RZ, !P6 ;  /* 0x000000ff24247207 */ /* 0x000fca0007000000 */
[----:B------:R-:W-:Y:S01]  /*2470*/  FADD R36, R36, 9.9999997473787516356e-06 ;  /* 0x3727c5ac24247421 */ /* 0x000fe20000000000 */
[----:B------:R-:W-:Y:S02]  /*2480*/  SEL R37, R37, RZ, !P6 ;  /* 0x000000ff25257207 */ /* 0x000fe40007000000 */
[----:B------:R-:W-:-:S03]  /*2490*/  SEL R38, R38, RZ, !P6 ;  /* 0x000000ff26267207 */ /* 0x000fc60007000000 */
[----:B------:R-:W-:Y:S01]  /*24a0*/  FADD R37, R37, 9.9999997473787516356e-06 ;  /* 0x3727c5ac25257421 */ /* 0x000fe20000000000 */
[----:B------:R-:W-:Y:S01]  /*24b0*/  SEL R39, R39, RZ, !P6 ;  /* 0x000000ff27277207 */ /* 0x000fe20007000000 */
[----:B------:R-:W-:Y:S01]  /*24c0*/  FADD R38, R38, 9.9999997473787516356e-06 ;  /* 0x3727c5ac26267421 */ /* 0x000fe20000000000 */
[----:B------:R-:W-:Y:S02]  /*24d0*/  SEL R11, R11, RZ, !P5 ;  /* 0x000000ff0b0b7207 */ /* 0x000fe40006800000 */
[----:B--2---:R-:W-:Y:S02]  /*24e0*/  SEL R76, R45, RZ, !P3 ;  /* 0x000000ff2d4c7207 */ /* 0x004fe40005800000 */
[----:B------:R-:W-:Y:S02]  /*24f0*/  SEL R45, R44, RZ, !P3 ;  /* 0x000000ff2c2d7207 */ /* 0x000fe40005800000 */
[----:B---3--:R-:W-:Y:S02]  /*2500*/  SEL R49, R49, RZ, !P3 ;  /* 0x000000ff31317207 */ /* 0x008fe40005800000 */
[----:B------:R-:W-:-:S02]  /*2510*/  SEL R48, R48, RZ, !P3 ;  /* 0x000000ff30307207 */ /* 0x000fc40005800000 */
[----:B------:R-:W-:Y:S01]  /*2520*/  SEL R46, R46, RZ, !P3 ;  /* 0x000000ff2e2e7207 */ /* 0x000fe20005800000 */
[----:B------:R-:W-:Y:S02]  /*2530*/  FFMA R21, R76, R21, R49 ;  /* 0x000000154c157223 */ /* 0x000fe40000000031 */
[----:B------:R-:W-:Y:S01]  /*2540*/  FFMA R22, R45, R22, R48 ;  /* 0x000000162d167223 */ /* 0x000fe20000000030 */
[----:B------:R-:W-:Y:S02]  /*2550*/  SEL R45, R50, RZ, !P3 ;  /* 0x000000ff322d7207 */ /* 0x000fe40005800000 */
[----:B------:R-:W-:Y:S02]  /*2560*/  SEL R47, R47, RZ, !P3 ;  /* 0x000000ff2f2f7207 */ /* 0x000fe40005800000 */
[----:B------:R-:W-:Y:S02]  /*2570*/  SEL R44, R51, RZ, !P3 ;  /* 0x000000ff332c7207 */ /* 0x000fe40005800000 */
[----:B------:R-:W-:Y:S01]  /*2580*/  P2R R49, PR, RZ, 0x8 ;  /* 0x00000008ff317803 */ /* 0x000fe20000000000 */
[----:B------:R-:W-:Y:S01]  /*2590*/  FFMA R53, R46, R53, R45 ;  /* 0x000000352e357223 */ /* 0x000fe2000000002d */
[----:B------:R-:W-:-:S02]  /*25a0*/  FSETP.GEU.AND P4, PT, R22, RZ, PT ;  /* 0x000000ff1600720b */ /* 0x000fc40003f8e000 */
[----:B------:R-:W-:Y:S01]  /*25b0*/  FSETP.GEU.AND P3, PT, R21, RZ, PT ;  /* 0x000000ff1500720b */ /* 0x000fe20003f6e000 */
[----:B------:R-:W-:Y:S01]  /*25c0*/  FFMA R52, R47, R52, R44 ;  /* 0x000000342f347223 */ /* 0x000fe2000000002c */
[----:B------:R-:W-:Y:S02]  /*25d0*/  SEL R44, RZ, 0x1, P4 ;  /* 0x00000001ff2c7807 */ /* 0x000fe40002000000 */
[----:B------:R-:W-:Y:S02]  /*25e0*/  SEL R45, RZ, 0x1fffe, P3 ;  /* 0x0001fffeff2d7807 */ /* 0x000fe40001800000 */
[----:B------:R-:W-:-:S03]  /*25f0*/  FSETP.GEU.AND P3, PT, R53, RZ, PT ;  /* 0x000000ff3500720b */ /* 0x000fc60003f6e000 */
[----:B------:R-:W-:Y:S01]  /*2600*/  IMAD.IADD R46, R44, 0x1, R45 ;  /* 0x000000012c2e7824 */ /* 0x000fe200078e022d */
[----:B------:R-:W-:Y:S02]  /*2610*/  SEL R44, RZ, 0x4, P3 ;  /* 0x00000004ff2c7807 */ /* 0x000fe40001800000 */
[----:B------:R-:W-:Y:S02]  /*2620*/  FSETP.GEU.AND P3, PT, R52, RZ, PT ;  /* 0x000000ff3400720b */ /* 0x000fe40003f6e000 */
[----:B------:R-:W-:Y:S02]  /*2630*/  LOP3.LUT R46, R46, 0x3, RZ, 0xc0, !PT ;  /* 0x000000032e2e7812 */ /* 0x000fe400078ec0ff */
[----:B------:R-:W-:Y:S02]  /*2640*/  SEL R45, RZ, 0x7fff8, P3 ;  /* 0x0007fff8ff2d7807 */ /* 0x000fe40001800000 */
[----:B------:R-:W-:Y:S02]  /*2650*/  FSETP.GEU.AND P3, PT, R55, RZ, PT ;  /* 0x000000ff3700720b */ /* 0x000fe40003f6e000 */
[----:B------:R-:W-:-:S02]  /*2660*/  IADD3 R44, R46, R45, R44 ;  /* 0x0000002d2e2c7210 */ /* 0x000fc40007ffe02c */
[----:B------:R-:W-:Y:S02]  /*2670*/  SEL R45, RZ, 0x1, P3 ;  /* 0x00000001ff2d7807 */ /* 0x000fe40001800000 */
[----:B------:R-:W-:-:S04]  /*2680*/  FSETP.GEU.AND P3, PT, R54, RZ, PT ;  /* 0x000000ff3600720b */ /* 0x000fc80003f6e000 */
        /* <DEDUP_REMOVED lines=28> */
[----:B------:R-:W-:Y:S01]  /*2850*/  SEL R48, RZ, 0x7fff8, P3 ;  /* 0x0007fff8ff307807 */ /* 0x000fe20001800000 */
[----:B------:R-:W-:-:S03]  /*2860*/  IMAD.SHL.U32 R44, R44, 0x100, RZ ;  /* 0x000001002c2c7824 */ /* 0x000fc600078e00ff */
[----:B------:R-:W-:-:S04]  /*2870*/  IADD3 R47, R50, R48, R47 ;  /* 0x00000030322f7210 */ /* 0x000fc80007ffe02f */
[----:B------:R-:W-:Y:S02]  /*2880*/  LOP3.LUT R47, R47, 0xf, RZ, 0xc0, !PT ;  /* 0x0000000f2f2f7812 */ /* 0x000fe400078ec0ff */
[----:B------:R-:W-:-:S03]  /*2890*/  LOP3.LUT R44, R44, 0xf00, RZ, 0xe2, !PT ;  /* 0x00000f002c2c7812 */ /* 0x000fc600078ee2ff */
[----:B------:R-:W-:Y:S02]  /*28a0*/  IMAD R46, R46, 0x10, R47 ;  /* 0x000000102e2e7824 */ /* 0x000fe400078e022f */
[----:B------:R-:W-:-:S03]  /*28b0*/  IMAD R44, R45, 0x1000, R44 ;  /* 0x000010002d2c7824 */ /* 0x000fc600078e022c */
[----:B------:R-:W-:-:S05]  /*28c0*/  LOP3.LUT R45, R46, 0xff, RZ, 0xc0, !PT ;  /* 0x000000ff2e2d7812 */ /* 0x000fca00078ec0ff */
[----:B------:R-:W-:-:S05]  /*28d0*/  IMAD.IADD R45, R44, 0x1, R45 ;  /* 0x000000012c2d7824 */ /* 0x000fca00078e022d */
[----:B------:R-:W-:-:S04]  /*28e0*/  LOP3.LUT R48, R45, 0xffff, RZ, 0xc0, !PT ;  /* 0x0000ffff2d307812 */ /* 0x000fc800078ec0ff */
[----:B------:R-:W-:Y:S02]  /*28f0*/  SHF.R.U32.HI R45, RZ, 0x7, R48 ;  /* 0x00000007ff2d7819 */ /* 0x000fe40000011630 */
[----:B------:R-:W-:Y:S02]  /*2900*/  FSETP.GEU.AND P3, PT, R63, RZ, PT ;  /* 0x000000ff3f00720b */ /* 0x000fe40003f6e000 */
[----:B------:R-:W-:Y:S02]  /*2910*/  LOP3.LUT R45, R45, 0x1, RZ, 0xc0, !PT ;  /* 0x000000012d2d7812 */ /* 0x000fe400078ec0ff */
[----:B------:R-:W-:Y:S02]  /*2920*/  FSEL R44, R63, RZ, P3 ;  /* 0x000000ff3f2c7208 */ /* 0x000fe40001800000 */
[----:B------:R-:W-:-:S04]  /*2930*/  ISETP.NE.U32.AND P3, PT, R45, 0x1, PT ;  /* 0x000000012d00780c */ /* 0x000fc80003f65070 */
[----:B------:R-:W-:Y:S02]  /*2940*/  FSEL R60, R60, RZ, P3 ;  /* 0x000000ff3c3c7208 */ /* 0x000fe40001800000 */
[----:B------:R-:W-:-:S04]  /*2950*/  FSETP.GEU.AND P3, PT, R6, RZ, PT ;  /* 0x000000ff0600720b */ /* 0x000fc80003f6e000 */
[----:B------:R-:W-:Y:S02]  /*2960*/  FSEL R45, R6, RZ, P3 ;  /* 0x000000ff062d7208 */ /* 0x000fe40001800000 */
[----:B------:R-:W-:-:S04]  /*2970*/  SHF.R.U32.HI R6, RZ, 0x6, R48 ;  /* 0x00000006ff067819 */ /* 0x000fc80000011630 */
[----:B------:R-:W-:-:S04]  /*2980*/  LOP3.LUT R6, R6, 0x1, RZ, 0xc0, !PT ;  /* 0x0000000106067812 */ /* 0x000fc800078ec0ff */
        /* <DEDUP_REMOVED lines=12> */
[----:B------:R-:W-:Y:S02]  /*2a50*/  ISETP.NE.U32.AND P3, PT, R0, 0x1, PT ;  /* 0x000000010000780c */ /* 0x000fe40003f65070 */
[----:B----4-:R-:W-:Y:S02]  /*2a60*/  SEL R0, R32, RZ, !P5 ;  /* 0x000000ff20007207 */ /* 0x010fe40006800000 */
[----:B------:R-:W-:-:S03]  /*2a70*/  SEL R5, R20, RZ, !P1 ;  /* 0x000000ff14057207 */ /* 0x000fc60004800000 */
[----:B------:R-:W-:Y:S02]  /*2a80*/  FADD R0, R0, 9.9999997473787516356e-06 ;  /* 0x3727c5ac00007421 */ /* 0x000fe40000000000 */
[----:B------:R-:W-:Y:S01]  /*2a90*/  FADD R5, R5, -R12 ;  /* 0x8000000c05057221 */ /* 0x000fe20000000000 */
[----:B------:R-:W-:Y:S01]  /*2aa0*/  SEL R12, R33, RZ, !P5 ;  /* 0x000000ff210c7207 */ /* 0x000fe20006800000 */
[----:B------:R-:W0:Y:S01]  /*2ab0*/  MUFU.SQRT R32, R0 ;  /* 0x0000000000207308 */ /* 0x000e220000002000 */
[----:B------:R-:W-:-:S03]  /*2ac0*/  SEL R6, R19, RZ, !P6 ;  /* 0x000000ff13067207 */ /* 0x000fc60007000000 */
[----:B------:R-:W-:Y:S01]  /*2ad0*/  FADD R12, R12, 9.9999997473787516356e-06 ;  /* 0x3727c5ac0c0c7421 */ /* 0x000fe20000000000 */
[----:B------:R-:W-:Y:S01]  /*2ae0*/  FSEL R59, R59, RZ, P3 ;  /* 0x000000ff3b3b7208 */ /* 0x000fe20001800000 */
[----:B------:R-:W-:Y:S02]  /*2af0*/  FADD R6, R6, -R31 ;  /* 0x8000001f06067221 */ /* 0x000fe40000000000 */
[----:B------:R1:W2:Y:S01]  /*2b00*/  MUFU.SQRT R31, R12 ;  /* 0x0000000c001f7308 */ /* 0x0002a20000002000 */
[----:B------:R-:W-:Y:S02]  /*2b10*/  @P0 FSEL R44, R60, RZ, P2 ;  /* 0x000000ff3c2c0208 */ /* 0x000fe40001000000 */
[----:B------:R-:W-:Y:S02]  /*2b20*/  @P0 FSEL R45, R61, RZ, P2 ;  /* 0x000000ff3d2d0208 */ /* 0x000fe40001000000 */
[----:B------:R-:W-:Y:S02]  /*2b30*/  @P0 FSEL R46, R58, RZ, P2 ;  /* 0x000000ff3a2e0208 */ /* 0x000fe40001000000 */
[----:B------:R-:W-:-:S02]  /*2b40*/  @P0 FSEL R47, R59, RZ, P2 ;  /* 0x000000ff3b2f0208 */ /* 0x000fc40001000000 */
[----:B0-----:R-:W-:Y:S02]  /*2b50*/  FSETP.GT.AND P0, PT, R32, 8.50705917302346158658e+37, PT ;  /* 0x7e8000002000780b */ /* 0x001fe40003f04000 */
[----:B------:R-:W-:Y:S02]  /*2b60*/  SEL R33, R30, RZ, !P6 ;  /* 0x000000ff1e217207 */ /* 0x000fe40007000000 */
[----:B------:R-:W-:-:S03]  /*2b70*/  SEL R0, R34, RZ, !P5 ;  /* 0x000000ff22007207 */ /* 0x000fc60006800000 */
[----:B-1----:R-:W-:Y:S01]  /*2b80*/  FADD R12, R18, -R33 ;  /* 0x80000021120c7221 */ /* 0x002fe20000000000 */
[----:B------:R-:W-:Y:S01]  /*2b90*/  SEL R18, R29, RZ, !P6 ;  /* 0x000000ff1d127207 */ /* 0x000fe20007000000 */
[----:B------:R-:W-:Y:S01]  /*2ba0*/  FADD R0, R0, 9.9999997473787516356e-06 ;  /* 0x3727c5ac00007421 */ /* 0x000fe20000000000 */
[----:B--2---:R-:W-:Y:S02]  /*2bb0*/  FSETP.GT.AND P3, PT, R31, 8.50705917302346158658e+37, PT ;  /* 0x7e8000001f00780b */ /* 0x004fe40003f64000 */
[C---:B------:R-:W-:Y:S01]  /*2bc0*/  FSETP.GEU.AND P2, PT, R32.reuse, 1.175494350822287508e-38, PT ;  /* 0x008000002000780b */ /* 0x040fe20003f4e000 */
[----:B------:R-:W-:Y:S01]  /*2bd0*/  @P0 FMUL R32, R32, 0.25 ;  /* 0x3e80000020200820 */ /* 0x000fe20000400000 */
[----:B------:R-:W-:Y:S01]  /*2be0*/  FSEL R20, R23, 1, P0 ;  /* 0x3f80000017147808 */ /* 0x000fe20000000000 */
[----:B------:R-:W0:Y:S01]  /*2bf0*/  MUFU.SQRT R33, R0 ;  /* 0x0000000000217308 */ /* 0x000e220000002000 */
[----:B------:R-:W-:Y:S01]  /*2c00*/  FADD R18, R17, -R18 ;  /* 0x8000001211127221 */ /* 0x000fe20000000000 */
[----:B------:R-:W-:-:S02]  /*2c10*/  FSETP.GEU.AND P0, PT, R31, 1.175494350822287508e-38, PT ;  /* 0x008000001f00780b */ /* 0x000fc40003f0e000 */
[----:B------:R-:W-:Y:S02]  /*2c20*/  SEL R17, R35, RZ, !P5 ;  /* 0x000000ff23117207 */ /* 0x000fe40006800000 */
[----:B------:R-:W-:-:S03]  /*2c30*/  FSEL R19, R23, 1, P3 ;  /* 0x3f80000017137808 */ /* 0x000fc60001800000 */
[----:B------:R-:W-:Y:S01]  /*2c40*/  FADD R17, R17, 9.9999997473787516356e-06 ;  /* 0x3727c5ac11117421 */ /* 0x000fe20000000000 */
[----:B------:R-:W-:-:S03]  /*2c50*/  @P3 FMUL R31, R31, 0.25 ;  /* 0x3e8000001f1f3820 */ /* 0x000fc60000400000 */
[----:B------:R-:W1:Y:S02]  /*2c60*/  MUFU.SQRT R29, R17 ;  /* 0x00000011001d7308 */ /* 0x000e640000002000 */
[----:B------:R-:W-:Y:S01]  /*2c70*/  @!P0 FMUL R31, R31, 16777216 ;  /* 0x4b8000001f1f8820 */ /* 0x000fe20000400000 */
[----:B------:R-:W-:Y:S01]  /*2c80*/  @!P0 FMUL R19, R19, 16777216 ;  /* 0x4b80000013138820 */ /* 0x000fe20000400000 */
[C---:B0-----:R-:W-:Y:S01]  /*2c90*/  FSETP.GT.AND P0, PT, R33.reuse, 8.50705917302346158658e+37, PT ;  /* 0x7e8000002100780b */ /* 0x041fe20003f04000 */
[----:B------:R-:W-:Y:S01]  /*2ca0*/  @!P2 FMUL R32, R32, 16777216 ;  /* 0x4b8000002020a820 */ /* 0x000fe20000400000 */
[----:B------:R-:W-:Y:S01]  /*2cb0*/  @!P2 FMUL R20, R20, 16777216 ;  /* 0x4b8000001414a820 */ /* 0x000fe20000400000 */
[----:B------:R-:W-:Y:S02]  /*2cc0*/  FSETP.GEU.AND P2, PT, R33, 1.175494350822287508e-38, PT ;  /* 0x008000002100780b */ /* 0x000fe40003f4e000 */
[----:B------:R-:W-:Y:S02]  /*2cd0*/  SEL R35, R28, RZ, !P6 ;  /* 0x000000ff1c237207 */ /* 0x000fe40007000000 */
[----:B------:R-:W-:Y:S01]  /*2ce0*/  FSEL R30, R23, 1, P0 ;  /* 0x3f800000171e7808 */ /* 0x000fe20000000000 */
[----:B------:R-:W0:Y:S01]  /*2cf0*/  MUFU.SQRT R28, R36 ;  /* 0x00000024001c7308 */ /* 0x000e220000002000 */
[----:B-1----:R-:W-:-:S04]  /*2d00*/  FSETP.GT.AND P3, PT, R29, 8.50705917302346158658e+37, PT ;  /* 0x7e8000001d00780b */ /* 0x002fc80003f64000 */
[----:B------:R-:W-:Y:S01]  /*2d10*/  @P0 FMUL R33, R33, 0.25 ;  /* 0x3e80000021210820 */ /* 0x000fe20000400000 */
[----:B------:R-:W-:Y:S02]  /*2d20*/  FSETP.GEU.AND P0, PT, R29, 1.175494350822287508e-38, PT ;  /* 0x008000001d00780b */ /* 0x000fe40003f0e000 */
[----:B------:R-:W-:Y:S02]  /*2d30*/  FSEL R34, R23, 1, P3 ;  /* 0x3f80000017227808 */ /* 0x000fe40001800000 */
[----:B------:R-:W-:Y:S02]  /*2d40*/  SEL R50, R27, RZ, !P5 ;  /* 0x000000ff1b327207 */ /* 0x000fe40006800000 */
[----:B------:R-:W1:Y:S02]  /*2d50*/  MUFU.SQRT R27, R37 ;  /* 0x00000025001b7308 */ /* 0x000e640000002000 */
[----:B------:R-:W-:-:S05]  /*2d60*/  @P3 FMUL R29, R29, 0.25 ;  /* 0x3e8000001d1d3820 */ /* 0x000fca0000400000 */
[----:B------:R-:W-:Y:S01]  /*2d70*/  @!P0 FMUL R34, R34, 16777216 ;  /* 0x4b80000022228820 */ /* 0x000fe20000400000 */
[----:B------:R-:W-:Y:S01]  /*2d80*/  @!P0 FMUL R29, R29, 16777216 ;  /* 0x4b8000001d1d8820 */ /* 0x000fe20000400000 */
[----:B0-----:R-:W-:Y:S01]  /*2d90*/  FSETP.GT.AND P0, PT, R28, 8.50705917302346158658e+37, PT ;  /* 0x7e8000001c00780b */ /* 0x001fe20003f04000 */
[----:B------:R-:W-:Y:S01]  /*2da0*/  FADD R39, R39, 9.9999997473787516356e-06 ;  /* 0x3727c5ac27277421 */ /* 0x000fe20000000000 */
[----:B------:R-:W-:Y:S01]  /*2db0*/  SEL R51, R26, RZ, !P5 ;  /* 0x000000ff1a337207 */ /* 0x000fe20006800000 */
[----:B------:R-:W-:Y:S01]  /*2dc0*/  FADD R11, R11, -R50 ;  /* 0x800000320b0b7221 */ /* 0x000fe20000000000 */
[----:B------:R-:W0:Y:S01]  /*2dd0*/  MUFU.SQRT R26, R38 ;  /* 0x00000026001a7308 */ /* 0x000e220000002000 */
[----:B------:R-:W-:Y:S02]  /*2de0*/  SEL R16, R16, RZ, !P6 ;  /* 0x000000ff10107207 */ /* 0x000fe40007000000 */
[----:B------:R-:W-:Y:S01]  /*2df0*/  SEL R50, R25, RZ, !P5 ;  /* 0x000000ff19327207 */ /* 0x000fe20006800000 */
[----:B------:R-:W-:Y:S01]  /*2e00*/  @!P2 FMUL R33, R33, 16777216 ;  /* 0x4b8000002121a820 */ /* 0x000fe20000400000 */
[----:B------:R-:W-:Y:S01]  /*2e10*/  @!P2 FMUL R30, R30, 16777216 ;  /* 0x4b8000001e1ea820 */ /* 0x000fe20000400000 */
[----:B------:R-:W-:-:S02]  /*2e20*/  FSETP.GEU.AND P2, PT, R28, 1.175494350822287508e-38, PT ;  /* 0x008000001c00780b */ /* 0x000fc40003f4e000 */
[----:B------:R-:W2:Y:S01]  /*2e30*/  MUFU.SQRT R25, R39 ;  /* 0x0000002700197308 */ /* 0x000ea20000002000 */
[----:B------:R-:W-:Y:S01]  /*2e40*/  FADD R16, R16, -R35 ;  /* 0x8000002310107221 */ /* 0x000fe20000000000 */
[----:B------:R-:W-:Y:S01]  /*2e50*/  @P0 FMUL R28, R28, 0.25 ;  /* 0x3e8000001c1c0820 */ /* 0x000fe20000400000 */
[----:B------:R-:W-:Y:S02]  /*2e60*/  FSEL R35, R23, 1, P0 ;  /* 0x3f80000017237808 */ /* 0x000fe40000000000 */
[C---:B-1----:R-:W-:Y:S02]  /*2e70*/  FSETP.GT.AND P0, PT, R27.reuse, 8.50705917302346158658e+37, PT ;  /* 0x7e8000001b00780b */ /* 0x042fe40003f04000 */
[----:B------:R-:W-:Y:S02]  /*2e80*/  P2R R0, PR, RZ, 0x4 ;  /* 0x00000004ff007803 */ /* 0x000fe40000000000 */
[----:B------:R-:W-:Y:S02]  /*2e90*/  FSETP.GEU.AND P2, PT, R27, 1.175494350822287508e-38, PT ;  /* 0x008000001b00780b */ /* 0x000fe40003f4e000 */
[----:B------:R-:W-:-:S02]  /*2ea0*/  SEL R9, R9, RZ, !P5 ;  /* 0x000000ff09097207 */ /* 0x000fc40006800000 */
[----:B------:R-:W-:Y:S02]  /*2eb0*/  P2R R17, PR, RZ, 0x4 ;  /* 0x00000004ff117803 */ /* 0x000fe40000000000 */
[----:B0-----:R-:W-:Y:S01]  /*2ec0*/  FSETP.GEU.AND P2, PT, R26, 1.175494350822287508e-38, PT ;  /* 0x008000001a00780b */ /* 0x001fe20003f4e000 */
[----:B------:R-:W-:Y:S01]  /*2ed0*/  FADD R9, R9, -R50 ;  /* 0x8000003209097221 */ /* 0x000fe20000000000 */
[----:B------:R-:W-:Y:S02]  /*2ee0*/  P2R R50, PR, RZ, 0x40 ;  /* 0x00000040ff327803 */ /* 0x000fe40000000000 */
[----:B--2---:R-:W-:Y:S02]  /*2ef0*/  FSETP.GEU.AND P6, PT, R25, 1.175494350822287508e-38, PT ;  /* 0x008000001900780b */ /* 0x004fe40003fce000 */
[----:B------:R-:W-:Y:S01]  /*2f00*/  P2R R38, PR, RZ, 0x4 ;  /* 0x00000004ff267803 */ /* 0x000fe20000000000 */
[----:B------:R-:W-:Y:S01]  /*2f10*/  @P0 FMUL R27, R27, 0.25 ;  /* 0x3e8000001b1b0820 */ /* 0x000fe20000400000 */
[----:B------:R-:W-:-:S02]  /*2f20*/  FSEL R36, R23, 1, P0 ;  /* 0x3f80000017247808 */ /* 0x000fc40000000000 */
[----:B------:R-:W-:Y:S02]  /*2f30*/  FSETP.GT.AND P0, PT, R26, 8.50705917302346158658e+37, PT ;  /* 0x7e8000001a00780b */ /* 0x000fe40003f04000 */
[----:B------:R-:W-:Y:S02]  /*2f40*/  P2R R58, PR, RZ, 0x40 ;  /* 0x00000040ff3a7803 */ /* 0x000fe40000000000 */
[----:B------:R-:W-:Y:S02]  /*2f50*/  ISETP.NE.AND P6, PT, R38, RZ, PT ;  /* 0x000000ff2600720c */ /* 0x000fe40003fc5270 */
[----:B------:R-:W-:Y:S02]  /*2f60*/  SEL R10, R10, RZ, !P5 ;  /* 0x000000ff0a0a7207 */ /* 0x000fe40006800000 */
[----:B------:R-:W-:Y:S02]  /*2f70*/  SEL R40, R40, RZ, !P1 ;  /* 0x000000ff28287207 */ /* 0x000fe40004800000 */
[----:B------:R-:W-:-:S02]  /*2f80*/  P2R R59, PR, RZ, 0x40 ;  /* 0x00000040ff3b7803 */ /* 0x000fc40000000000 */
[----:B------:R-:W-:Y:S01]  /*2f90*/  ISETP.NE.AND P6, PT, R17, RZ, PT ;  /* 0x000000ff1100720c */ /* 0x000fe20003fc5270 */
[----:B------:R-:W-:Y:S01]  /*2fa0*/  FADD R10, R10, -R51 ;  /* 0x800000330a0a7221 */ /* 0x000fe20000000000 */
[----:B------:R-:W-:Y:S02]  /*2fb0*/  FADD R40, R40, 9.9999997473787516356e-06 ;  /* 0x3727c5ac28287421 */ /* 0x000fe40000000000 */
[----:B------:R-:W-:Y:S02]  /*2fc0*/  P2R R51, PR, RZ, 0x40 ;  /* 0x00000040ff337803 */ /* 0x000fe40000000000 */
[----:B------:R-:W-:Y:S01]  /*2fd0*/  ISETP.NE.AND P6, PT, R0, RZ, PT ;  /* 0x000000ff0000720c */ /* 0x000fe20003fc5270 */
[----:B------:R-:W-:Y:S01]  /*2fe0*/  @P0 FMUL R26, R26, 0.25 ;  /* 0x3e8000001a1a0820 */ /* 0x000fe20000400000 */
[----:B------:R-:W-:Y:S02]  /*2ff0*/  SEL R0, R8, RZ, !P5 ;  /* 0x000000ff08007207 */ /* 0x000fe40006800000 */
[----:B------:R-:W-:Y:S01]  /*3000*/  FSEL R37, R23, 1, P0 ;  /* 0x3f80000017257808 */ /* 0x000fe20000000000 */
[----:B------:R-:W0:Y:S01]  /*3010*/  MUFU.SQRT R8, R40 ;  /* 0x0000002800087308 */ /* 0x000e220000002000 */
[----:B------:R-:W-:-:S02]  /*3020*/  FSETP.GT.AND P0, PT, R25, 8.50705917302346158658e+37, PT ;  /* 0x7e8000001900780b */ /* 0x000fc40003f04000 */
[----:B------:R-:W-:-:S05]  /*3030*/  SEL R41, R41, RZ, !P1 ;  /* 0x000000ff29297207 */ /* 0x000fca0004800000 */
[----:B------:R-:W-:Y:S01]  /*3040*/  FADD R41, R41, 9.9999997473787516356e-06 ;  /* 0x3727c5ac29297421 */ /* 0x000fe20000000000 */
[----:B------:R-:W1:Y:S01]  /*3050*/  MUFU.RCP R40, R31 ;  /* 0x0000001f00287308 */ /* 0x000e620000001000 */
[----:B------:R-:W-:-:S04]  /*3060*/  FSEL R38, R23, 1, P0 ;  /* 0x3f80000017267808 */ /* 0x000fc80000000000 */
[----:B------:R-:W-:Y:S01]  /*3070*/  @P0 FMUL R25, R25, 0.25 ;  /* 0x3e80000019190820 */ /* 0x000fe20000400000 */
[----:B0-----:R-:W-:Y:S02]  /*3080*/  FSETP.GT.AND P0, PT, R8, 8.50705917302346158658e+37, PT ;  /* 0x7e8000000800780b */ /* 0x001fe40003f04000 */
[----:B------:R-:W0:Y:S01]  /*3090*/  MUFU.SQRT R39, R41 ;  /* 0x0000002900277308 */ /* 0x000e220000002000 */
[----:B------:R-:W-:Y:S02]  /*30a0*/  SEL R42, R42, RZ, !P1 ;  /* 0x000000ff2a2a7207 */ /* 0x000fe40004800000 */
[----:B------:R-:W-:Y:S02]  /*30b0*/  SEL R17, R24, RZ, !P5 ;  /* 0x000000ff18117207 */ /* 0x000fe40006800000 */
[----:B------:R-:W-:Y:S01]  /*30c0*/  SEL R43, R43, RZ, !P1 ;  /* 0x000000ff2b2b7207 */ /* 0x000fe20004800000 */
[----:B------:R-:W-:Y:S02]  /*30d0*/  FADD R42, R42, 9.9999997473787516356e-06 ;  /* 0x3727c5ac2a2a7421 */ /* 0x000fe40000000000 */
[----:B------:R-:W-:Y:S01]  /*30e0*/  FADD R0, R0, -R17 ;  /* 0x8000001100007221 */ /* 0x000fe20000000000 */
[----:B------:R-:W-:Y:S01]  /*30f0*/  FSETP.GEU.AND P3, PT, R8, 1.175494350822287508e-38, PT ;  /* 0x008000000800780b */ /* 0x000fe20003f6e000 */
[----:B------:R-:W2:Y:S01]  /*3100*/  MUFU.RCP R17, R32 ;  /* 0x0000002000117308 */ /* 0x000ea20000001000 */
[----:B------:R-:W-:Y:S01]  /*3110*/  FADD R43, R43, 9.9999997473787516356e-06 ;  /* 0x3727c5ac2b2b7421 */ /* 0x000fe20000000000 */
[----:B-1----:R-:W-:Y:S01]  /*3120*/  FMUL R40, R40, R19 ;  /* 0x0000001328287220 */ /* 0x002fe20000400000 */
[----:B------:R-:W-:Y:S01]  /*3130*/  @P0 FMUL R8, R8, 0.25 ;  /* 0x3e80000008080820 */ /* 0x000fe20000400000 */
[----:B------:R-:W-:-:S02]  /*3140*/  FSEL R24, R23, 1, P0 ;  /* 0x3f80000017187808 */ /* 0x000fc40000000000 */
[----:B0-----:R-:W-:Y:S02]  /*3150*/  FSETP.GT.AND P0, PT, R39, 8.50705917302346158658e+37, PT ;  /* 0x7e8000002700780b */ /* 0x001fe40003f04000 */
[----:B------:R-:W0:Y:S08]  /*3160*/  MUFU.SQRT R19, R42 ;  /* 0x0000002a00137308 */ /* 0x000e300000002000 */
[----:B------:R-:W1:Y:S01]  /*3170*/  MUFU.SQRT R31, R43 ;  /* 0x0000002b001f7308 */ /* 0x000e620000002000 */
[----:B--2---:R-:W-:Y:S01]  /*3180*/  FMUL R17, R17, R20 ;  /* 0x0000001411117220 */ /* 0x004fe20000400000 */
[C---:B------:R-:W-:Y:S01]  /*3190*/  FSETP.GEU.AND P4, PT, R39.reuse, 1.175494350822287508e-38, PT ;  /* 0x008000002700780b */ /* 0x040fe20003f8e000 */
[----:B------:R-:W-:Y:S01]  /*31a0*/  @P0 FMUL R39, R39, 0.25 ;  /* 0x3e80000027270820 */ /* 0x000fe20000400000 */
[----:B------:R-:W-:-:S02]  /*31b0*/  FSEL R20, R23, 1, P0 ;  /* 0x3f80000017147808 */ /* 0x000fc40000000000 */
[----:B------:R-:W-:Y:S02]  /*31c0*/  P2R R60, PR, RZ, 0x40 ;  /* 0x00000040ff3c7803 */ /* 0x000fe40000000000 */
[----:B0-----:R-:W-:Y:S02]  /*31d0*/  FSETP.GT.AND P0, PT, R19, 8.50705917302346158658e+37, PT ;  /* 0x7e8000001300780b */ /* 0x001fe40003f04000 */
[----:B-1----:R-:W-:Y:S02]  /*31e0*/  FSETP.GT.AND P6, PT, R31, 8.50705917302346158658e+37, PT ;  /* 0x7e8000001f00780b */ /* 0x002fe40003fc4000 */
[----:B------:R-:W-:Y:S02]  /*31f0*/  FSETP.GEU.AND P2, PT, R19, 1.175494350822287508e-38, PT ;  /* 0x008000001300780b */ /* 0x000fe40003f4e000 */
[----:B------:R-:W-:-:S07]  /*3200*/  FSEL R32, R23, 1, P0 ;  /* 0x3f80000017207808 */ /* 0x000fce0000000000 */
[----:B------:R-:W-:Y:S01]  /*3210*/  @P0 FMUL R19, R19, 0.25 ;  /* 0x3e80000013130820 */ /* 0x000fe20000400000 */
[----:B------:R-:W-:Y:S02]  /*3220*/  FSETP.GEU.AND P0, PT, R31, 1.175494350822287508e-38, PT ;  /* 0x008000001f00780b */ /* 0x000fe40003f0e000 */
[----:B------:R-:W-:Y:S01]  /*3230*/  FSEL R23, R23, 1, P6 ;  /* 0x3f80000017177808 */ /* 0x000fe20003000000 */
[----:B------:R-:W-:Y:S01]  /*3240*/  @P6 FMUL R31, R31, 0.25 ;  /* 0x3e8000001f1f6820 */ /* 0x000fe20000400000 */
[----:B------:R-:W-:-:S13]  /*3250*/  ISETP.NE.AND P6, PT, R60, RZ, PT ;  /* 0x000000ff3c00720c */ /* 0x000fda0003fc5270 */
[----:B------:R-:W-:Y:S01]  /*3260*/  @!P6 FMUL R28, R28, 16777216 ;  /* 0x4b8000001c1ce820 */ /* 0x000fe20000400000 */
[----:B------:R-:W-:Y:S01]  /*3270*/  @!P6 FMUL R35, R35, 16777216 ;  /* 0x4b8000002323e820 */ /* 0x000fe20000400000 */
[----:B------:R-:W-:-:S13]  /*3280*/  ISETP.NE.AND P6, PT, R51, RZ, PT ;  /* 0x000000ff3300720c */ /* 0x000fda0003fc5270 */
[----:B------:R-:W-:Y:S01]  /*3290*/  @!P6 FMUL R27, R27, 16777216 ;  /* 0x4b8000001b1be820 */ /* 0x000fe20000400000 */
[----:B------:R-:W-:Y:S01]  /*32a0*/  @!P6 FMUL R36, R36, 16777216 ;  /* 0x4b8000002424e820 */ /* 0x000fe20000400000 */
[----:B------:R-:W-:Y:S01]  /*32b0*/  ISETP.NE.AND P6, PT, R59, RZ, PT ;  /* 0x000000ff3b00720c */ /* 0x000fe20003fc5270 */
[----:B------:R-:W-:Y:S01]  /*32c0*/  @!P4 FMUL R39, R39, 16777216 ;  /* 0x4b8000002727c820 */ /* 0x000fe20000400000 */
[----:B------:R-:W0:Y:S11]  /*32d0*/  MUFU.RCP R28, R28 ;  /* 0x0000001c001c7308 */ /* 0x000e360000001000 */
[----:B------:R-:W-:Y:S01]  /*32e0*/  @!P6 FMUL R26, R26, 16777216 ;  /* 0x4b8000001a1ae820 */ /* 0x000fe20000400000 */
[----:B------:R-:W-:Y:S01]  /*32f0*/  @!P6 FMUL R37, R37, 16777216 ;  /* 0x4b8000002525e820 */ /* 0x000fe20000400000 */
[----:B------:R-:W-:Y:S01]  /*3300*/  ISETP.NE.AND P6, PT, R58, RZ, PT ;  /* 0x000000ff3a00720c */ /* 0x000fe20003fc5270 */
[----:B------:R-:W1:Y:S01]  /*3310*/  MUFU.RCP R39, R39 ;  /* 0x0000002700277308 */ /* 0x000e620000001000 */
[----:B------:R-:W-:-:S07]  /*3320*/  @!P2 FMUL R19, R19, 16777216 ;  /* 0x4b8000001313a820 */ /* 0x000fce0000400000 */
[----:B------:R-:W2:Y:S01]  /*3330*/  MUFU.RCP R33, R33 ;  /* 0x0000002100217308 */ /* 0x000ea20000001000 */
[----:B------:R-:W-:-:S03]  /*3340*/  @!P4 FMUL R20, R20, 16777216 ;  /* 0x4b8000001414c820 */ /* 0x000fc60000400000 */
[----:B------:R-:W-:Y:S01]  /*3350*/  @!P6 FMUL R25, R25, 16777216 ;  /* 0x4b8000001919e820 */ /* 0x000fe20000400000 */
[----:B------:R-:W-:Y:S01]  /*3360*/  @!P0 FMUL R31, R31, 16777216 ;  /* 0x4b8000001f1f8820 */ /* 0x000fe20000400000 */
[----:B0-----:R-:W-:Y:S01]  /*3370*/  FMUL R35, R28, R35 ;  /* 0x000000231c237220 */ /* 0x001fe20000400000 */
[----:B------:R-:W-:Y:S01]  /*3380*/  @!P3 FMUL R8, R8, 16777216 ;  /* 0x4b8000000808b820 */ /* 0x000fe20000400000 */
[----:B------:R-:W0:Y:S01]  /*3390*/  MUFU.RCP R27, R27 ;  /* 0x0000001b001b7308 */ /* 0x000e220000001000 */
[----:B-1----:R-:W-:-:S07]  /*33a0*/  FMUL R28, R39, R20 ;  /* 0x00000014271c7220 */ /* 0x002fce0000400000 */
[----:B------:R-:W1:Y:S01]  /*33b0*/  MUFU.RCP R25, R25 ;  /* 0x0000001900197308 */ /* 0x000e620000001000 */
[----:B--2---:R-:W-:-:S07]  /*33c0*/  FMUL R41, R33, R30 ;  /* 0x0000001e21297220 */ /* 0x004fce0000400000 */
[----:B------:R-:W2:Y:S08]  /*33d0*/  MUFU.RCP R19, R19 ;  /* 0x0000001300137308 */ /* 0x000eb00000001000 */
[----:B------:R-:W3:Y:S08]  /*33e0*/  MUFU.RCP R29, R29 ;  /* 0x0000001d001d7308 */ /* 0x000ef00000001000 */
[----:B------:R-:W4:Y:S08]  /*33f0*/  MUFU.RCP R26, R26 ;  /* 0x0000001a001a7308 */ /* 0x000f300000001000 */
[----:B------:R-:W5:Y:S01]  /*3400*/  MUFU.RCP R20, R31 ;  /* 0x0000001f00147308 */ /* 0x000f620000001000 */
[----:B------:R-:W-:-:S07]  /*3410*/  @!P6 FMUL R38, R38, 16777216 ;  /* 0x4b8000002626e820 */ /* 0x000fce0000400000 */
[----:B------:R-:W5:Y:S01]  /*3420*/  MUFU.RCP R33, R8 ;  /* 0x0000000800217308 */ /* 0x000f620000001000 */
[----:B------:R-:W-:Y:S01]  /*3430*/  @!P2 FMUL R32, R32, 16777216 ;  /* 0x4b8000002020a820 */ /* 0x000fe20000400000 */
[----:B------:R-:W-:Y:S01]  /*3440*/  @!P3 FMUL R24, R24, 16777216 ;  /* 0x4b8000001818b820 */ /* 0x000fe20000400000 */
[----:B------:R-:W-:Y:S01]  /*3450*/  @!P0 FMUL R23, R23, 16777216 ;  /* 0x4b80000017178820 */ /* 0x000fe20000400000 */
[----:B------:R-:W-:Y:S01]  /*3460*/  ISETP.NE.AND P3, PT, R49, RZ, PT ;  /* 0x000000ff3100720c */ /* 0x000fe20003f65270 */
[----:B0-----:R-:W-:Y:S01]  /*3470*/  FMUL R43, R27, R36 ;  /* 0x000000241b2b7220 */ /* 0x001fe20000400000 */
[----:B-1----:R-:W-:Y:S01]  /*3480*/  FMUL R49, R25, R38 ;  /* 0x0000002619317220 */ /* 0x002fe20000400000 */
[----:B--2---:R-:W-:Y:S01]  /*3490*/  FMUL R27, R19, R32 ;  /* 0x00000020131b7220 */ /* 0x004fe20000400000 */
[----:B---3--:R-:W-:Y:S01]  /*34a0*/  FMUL R34, R29, R34 ;  /* 0x000000221d227220 */ /* 0x008fe20000400000 */
[----:B----4-:R-:W-:Y:S01]  /*34b0*/  FMUL R37, R26, R37 ;  /* 0x000000251a257220 */ /* 0x010fe20000400000 */
[----:B-----5:R-:W-:Y:S01]  /*34c0*/  FMUL R32, R20, R23 ;  /* 0x0000001714207220 */ /* 0x020fe20000400000 */
[----:B------:R-:W-:Y:S01]  /*34d0*/  FMUL R30, R49, R6 ;  /* 0x00000006311e7220 */ /* 0x000fe20000400000 */
        /* <DEDUP_REMOVED lines=8> */
[----:B------:R-:W-:-:S02]  /*3560*/  CS2R R8, SRZ ;  /* 0x0000000000087805 */ /* 0x000fc4000001ff00 */
[----:B------:R-:W-:Y:S02]  /*3570*/  CS2R R10, SRZ ;  /* 0x00000000000a7805 */ /* 0x000fe4000001ff00 */
[----:B------:R-:W-:Y:S02]  /*3580*/  CS2R R12, SRZ ;  /* 0x00000000000c7805 */ /* 0x000fe4000001ff00 */
[----:B------:R-:W-:Y:S01]  /*3590*/  CS2R R14, SRZ ;  /* 0x00000000000e7805 */ /* 0x000fe2000001ff00 */
[----:B------:R-:W-:-:S04]  /*35a0*/  IMAD.WIDE R70, R3, 0x4, R70 ;  /* 0x0000000403467825 */ /* 0x000fc800078e0246 */
[----:B------:R-:W-:Y:S01]  /*35b0*/  IMAD.WIDE R68, R3, 0x4, R68 ;  /* 0x0000000403447825 */ /* 0x000fe200078e0244 */
[----:B------:R-:W2:Y:S04]  /*35c0*/  @!P1 LDG.E.EL.128 R8, desc[UR4][R70.64+-0x280] ;  /* 0xfffd800446089981 */ /* 0x000ea8000c2e1d00 */
[----:B------:R-:W3:Y:S01]  /*35d0*/  @!P1 LDG.E.EL.128 R12, desc[UR4][R68.64+-0x280] ;  /* 0xfffd8004440c9981 */ /* 0x000ee2000c2e1d00 */
[----:B------:R-:W-:Y:S01]  /*35e0*/  FMUL R25, R43, R18 ;  /* 0x000000122b197220 */ /* 0x000fe20000400000 */
[----:B------:R-:W-:Y:S02]  /*35f0*/  FMUL R16, R35, R16 ;  /* 0x0000001023107220 */ /* 0x000fe40000400000 */
[----:B------:R-:W0:Y:S01]  /*3600*/  LDC.64 R34, c[0x0][0x258] ;  /* 0x00009600ff227b82 */ /* 0x000e220000000a00 */
[----:B------:R-:W-:Y:S01]  /*3610*/  ISETP.NE.AND P6, PT, R50, RZ, PT ;  /* 0x000000ff3200720c */ /* 0x000fe20003fc5270 */
[----:B------:R-:W-:Y:S01]  /*3620*/  FMUL R5, R36, R5 ;  /* 0x0000000524057220 */ /* 0x000fe20000400000 */
[----:B--2---:R-:W-:-:S02]  /*3630*/  SEL R18, R11, RZ, !P1 ;  /* 0x000000ff0b127207 */ /* 0x004fc40004800000 */
[----:B---3--:R-:W-:-:S05]  /*3640*/  SEL R15, R15, RZ, !P1 ;  /* 0x000000ff0f0f7207 */ /* 0x008fca0004800000 */
[----:B------:R-:W-:Y:S02]  /*3650*/  FFMA R27, R18, R27, R15 ;  /* 0x0000001b121b7223 */ /* 0x000fe4000000000f */
[----:B------:R-:W1:Y:S01]  /*3660*/  LDC.64 R18, c[0x0][0x250] ;  /* 0x00009400ff127b82 */ /* 0x000e620000000a00 */
[----:B------:R-:W-:Y:S02]  /*3670*/  SEL R11, R10, RZ, !P1 ;  /* 0x000000ff0a0b7207 */ /* 0x000fe40004800000 */
[----:B------:R-:W-:Y:S02]  /*3680*/  SEL R14, R14, RZ, !P1 ;  /* 0x000000ff0e0e7207 */ /* 0x000fe40004800000 */
[----:B------:R-:W-:Y:S02]  /*3690*/  SEL R9, R9, RZ, !P1 ;  /* 0x000000ff09097207 */ /* 0x000fe40004800000 */
[----:B------:R-:W-:Y:S02]  /*36a0*/  SEL R10, R13, RZ, !P1 ;  /* 0x000000ff0d0a7207 */ /* 0x000fe40004800000 */
[----:B------:R-:W-:-:S02]  /*36b0*/  SEL R8, R8, RZ, !P1 ;  /* 0x000000ff08087207 */ /* 0x000fc40004800000 */
[----:B------:R-:W-:Y:S01]  /*36c0*/  SEL R29, R12, RZ, !P1 ;  /* 0x000000ff0c1d7207 */ /* 0x000fe20004800000 */
[----:B------:R-:W-:Y:S01]  /*36d0*/  FFMA R6, R11, R6, R14 ;  /* 0x000000060b067223 */ /* 0x000fe2000000000e */
[----:B------:R-:W-:Y:S01]  /*36e0*/  FFMA R28, R9, R28, R10 ;  /* 0x0000001c091c7223 */ /* 0x000fe2000000000a */
[----:B------:R-:W-:Y:S02]  /*36f0*/  CS2R R10, SRZ ;  /* 0x00000000000a7805 */ /* 0x000fe4000001ff00 */
[----:B------:R-:W-:Y:S01]  /*3700*/  FFMA R29, R8, R5, R29 ;  /* 0x00000005081d7223 */ /* 0x000fe2000000001d */
[----:B------:R-:W-:Y:S02]  /*3710*/  CS2R R8, SRZ ;  /* 0x0000000000087805 */ /* 0x000fe4000001ff00 */
[----:B------:R-:W-:Y:S02]  /*3720*/  CS2R R12, SRZ ;  /* 0x00000000000c7805 */ /* 0x000fe4000001ff00 */
[----:B------:R-:W-:Y:S01]  /*3730*/  CS2R R14, SRZ ;  /* 0x00000000000e7805 */ /* 0x000fe2000001ff00 */
[----:B-1----:R-:W-:-:S04]  /*3740*/  IMAD.WIDE R32, R3, 0x4, R18 ;  /* 0x0000000403207825 */ /* 0x002fc800078e0212 */
[C---:B------:R-:W-:Y:S01]  /*3750*/  IMAD.WIDE R18, R4.reuse, 0x4, R18 ;  /* 0x0000000404127825 */ /* 0x040fe200078e0212 */
[----:B------:R-:W2:Y:S03]  /*3760*/  @!P6 LDG.E.EL.128 R8, desc[UR4][R32.64+-0x100] ;  /* 0xffff00042008e981 */ /* 0x000ea6000c2e1d00 */
[----:B0-----:R-:W-:-:S04]  /*3770*/  IMAD.WIDE R4, R4, 0x4, R34 ;  /* 0x0000000404047825 */ /* 0x001fc800078e0222 */
[----:B------:R-:W-:-:S05]  /*3780*/  IMAD.WIDE R34, R3, 0x4, R34 ;  /* 0x0000000403227825 */ /* 0x000fca00078e0222 */
[----:B------:R-:W3:Y:S01]  /*3790*/  @!P6 LDG.E.EL.128 R12, desc[UR4][R34.64+-0x100] ;  /* 0xffff0004220ce981 */ /* 0x000ee2000c2e1d00 */
[----:B--2---:R-:W-:Y:S02]  /*37a0*/  SEL R3, R11, RZ, !P6 ;  /* 0x000000ff0b037207 */ /* 0x004fe40007000000 */
[----:B------:R-:W-:Y:S02]  /*37b0*/  SEL R11, R10, RZ, !P6 ;  /* 0x000000ff0a0b7207 */ /* 0x000fe40007000000 */
[----:B------:R-:W-:Y:S02]  /*37c0*/  SEL R10, R9, RZ, !P6 ;  /* 0x000000ff090a7207 */ /* 0x000fe40007000000 */
[----:B------:R-:W-:Y:S02]  /*37d0*/  SEL R9, R8, RZ, !P6 ;  /* 0x000000ff08097207 */ /* 0x000fe40007000000 */
[----:B---3--:R-:W-:Y:S02]  /*37e0*/  SEL R14, R14, RZ, !P6 ;  /* 0x000000ff0e0e7207 */ /* 0x008fe40007000000 */
[----:B------:R-:W-:-:S02]  /*37f0*/  SEL R13, R13, RZ, !P6 ;  /* 0x000000ff0d0d7207 */ /* 0x000fc40007000000 */
[----:B------:R-:W-:Y:S01]  /*3800*/  SEL R12, R12, RZ, !P6 ;  /* 0x000000ff0c0c7207 */ /* 0x000fe20007000000 */
[----:B------:R-:W-:Y:S02]  /*3810*/  FFMA R26, R11, R26, R14 ;  /* 0x0000001a0b1a7223 */ /* 0x000fe4000000000e */
[----:B------:R-:W-:Y:S01]  /*3820*/  FFMA R25, R10, R25, R13 ;  /* 0x000000190a197223 */ /* 0x000fe2000000000d */
[----:B------:R-:W-:Y:S01]  /*3830*/  CS2R R10, SRZ ;  /* 0x00000000000a7805 */ /* 0x000fe2000001ff00 */
[----:B------:R-:W-:Y:S01]  /*3840*/  FFMA R16, R9, R16, R12 ;  /* 0x0000001009107223 */ /* 0x000fe2000000000c */
[----:B------:R-:W-:Y:S02]  /*3850*/  CS2R R8, SRZ ;  /* 0x0000000000087805 */ /* 0x000fe4000001ff00 */
[----:B------:R-:W-:Y:S02]  /*3860*/  SEL R32, R15, RZ, !P6 ;  /* 0x000000ff0f207207 */ /* 0x000fe40007000000 */
[----:B------:R-:W-:-:S02]  /*3870*/  CS2R R12, SRZ ;  /* 0x00000000000c7805 */ /* 0x000fc4000001ff00 */
[----:B------:R-:W-:Y:S01]  /*3880*/  CS2R R14, SRZ ;  /* 0x00000000000e7805 */ /* 0x000fe2000001ff00 */
[----:B------:R-:W2:Y:S05]  /*3890*/  @!P5 LDG.E.EL.128 R8, desc[UR4][R18.64+-0x100] ;  /* 0xffff00041208d981 */ /* 0x000eaa000c2e1d00 */
[----:B------:R0:W3:Y:S01]  /*38a0*/  @!P5 LDG.E.EL.128 R12, desc[UR4][R4.64+-0x100] ;  /* 0xffff0004040cd981 */ /* 0x0000e2000c2e1d00 */
[----:B------:R-:W-:Y:S01]  /*38b0*/  FFMA R3, R3, R30, R32 ;  /* 0x0000001e03037223 */ /* 0x000fe20000000020 */
[----:B------:R-:W-:-:S04]  /*38c0*/  FSETP.GEU.AND P0, PT, R62, RZ, PT ;  /* 0x000000ff3e00720b */ /* 0x000fc80003f0e000 */
[----:B------:R-:W-:Y:S02]  /*38d0*/  FSEL R62, R62, RZ, P0 ;  /* 0x000000ff3e3e7208 */ /* 0x000fe40000000000 */
[----:B------:R-:W-:-:S04]  /*38e0*/  FSETP.GEU.AND P0, PT, R29, RZ, PT ;  /* 0x000000ff1d00720b */ /* 0x000fc80003f0e000 */
[----:B0-----:R-:W-:Y:S02]  /*38f0*/  FSEL R4, R29, RZ, P0 ;  /* 0x000000ff1d047208 */ /* 0x001fe40000000000 */
[----:B------:R-:W-:Y:S01]  /*3900*/  SHF.R.U32.HI R5, RZ, 0x2, R48 ;  /* 0x00000002ff057819 */ /* 0x000fe20000011630 */
[----:B------:R-:W-:Y:S01]  /*3910*/  FMUL R0, R17, R0 ;  /* 0x0000000011007220 */ /* 0x000fe20000400000 */
[----:B------:R-:W-:Y:S02]  /*3920*/  ISETP.NE.AND P2, PT, R66, RZ, PT ;  /* 0x000000ff4200720c */ /* 0x000fe40003f45270 */
[----:B------:R-:W-:Y:S02]  /*3930*/  ISETP.NE.AND P4, PT, R67, RZ, PT ;  /* 0x000000ff4300720c */ /* 0x000fe40003f85270 */
[----:B--2---:R-:W-:Y:S02]  /*3940*/  SEL R30, R11, RZ, !P5 ;  /* 0x000000ff0b1e7207 */ /* 0x004fe40006800000 */
[----:B------:R-:W-:-:S02]  /*3950*/  SEL R11, R10, RZ, !P5 ;  /* 0x000000ff0a0b7207 */ /* 0x000fc40006800000 */
[----:B------:R-:W-:Y:S02]  /*3960*/  SEL R9, R9, RZ, !P5 ;  /* 0x000000ff09097207 */ /* 0x000fe40006800000 */
[----:B---3--:R-:W-:-:S05]  /*3970*/  SEL R10, R13, RZ, !P5 ;  /* 0x000000ff0d0a7207 */ /* 0x008fca0006800000 */
[----:B------:R-:W-:Y:S01]  /*3980*/  FFMA R20, R9, R20, R10 ;  /* 0x0000001409147223 */ /* 0x000fe2000000000a */
[----:B------:R-:W-:-:S04]  /*3990*/  SHF.R.U32.HI R9, RZ, 0x3, R48 ;  /* 0x00000003ff097819 */ /* 0x000fc80000011630 */
[----:B------:R-:W-:-:S04]  /*39a0*/  LOP3.LUT R9, R9, 0x1, RZ, 0xc0, !PT ;  /* 0x0000000109097812 */ /* 0x000fc800078ec0ff */
[----:B------:R-:W-:Y:S02]  /*39b0*/  ISETP.NE.U32.AND P0, PT, R9, 0x1, PT ;  /* 0x000000010900780c */ /* 0x000fe40003f05070 */
[----:B------:R-:W-:Y:S02]  /*39c0*/  LOP3.LUT R9, R5, 0x1, RZ, 0xc0, !PT ;  /* 0x0000000105097812 */ /* 0x000fe400078ec0ff */
[----:B------:R-:W-:Y:S02]  /*39d0*/  FSEL R64, R64, RZ, P0 ;  /* 0x000000ff40407208 */ /* 0x000fe40000000000 */
[----:B------:R-:W-:-:S04]  /*39e0*/  FSETP.GEU.AND P0, PT, R28, RZ, PT ;  /* 0x000000ff1c00720b */ /* 0x000fc80003f0e000 */
[----:B------:R-:W-:Y:S02]  /*39f0*/  FSEL R5, R28, RZ, P0 ;  /* 0x000000ff1c057208 */ /* 0x000fe40000000000 */
[----:B------:R-:W-:Y:S02]  /*3a00*/  ISETP.NE.U32.AND P0, PT, R9, 0x1, PT ;  /* 0x000000010900780c */ /* 0x000fe40003f05070 */
[----:B------:R-:W-:Y:S02]  /*3a10*/  SHF.R.U32.HI R9, RZ, 0x1, R48 ;  /* 0x00000001ff097819 */ /* 0x000fe40000011630 */
[----:B------:R-:W-:Y:S02]  /*3a20*/  FSEL R65, R65, RZ, P0 ;  /* 0x000000ff41417208 */ /* 0x000fe40000000000 */
[----:B------:R-:W-:Y:S02]  /*3a30*/  SEL R14, R14, RZ, !P5 ;  /* 0x000000ff0e0e7207 */ /* 0x000fe40006800000 */
[----:B------:R-:W-:-:S02]  /*3a40*/  FSETP.GEU.AND P0, PT, R6, RZ, PT ;  /* 0x000000ff0600720b */ /* 0x000fc40003f0e000 */
[----:B------:R-:W-:Y:S01]  /*3a50*/  LOP3.LUT R9, R9, 0x1, RZ, 0xc0, !PT ;  /* 0x0000000109097812 */ /* 0x000fe200078ec0ff */
[----:B------:R-:W-:Y:S01]  /*3a60*/  FFMA R24, R11, R24, R14 ;  /* 0x000000180b187223 */ /* 0x000fe2000000000e */
[----:B------:R-:W-:Y:S02]  /*3a70*/  FSEL R6, R6, RZ, P0 ;  /* 0x000000ff06067208 */ /* 0x000fe40000000000 */
[----:B------:R-:W-:Y:S02]  /*3a80*/  ISETP.NE.U32.AND P0, PT, R9, 0x1, PT ;  /* 0x000000010900780c */ /* 0x000fe40003f05070 */
[----:B------:R-:W-:Y:S02]  /*3a90*/  SEL R11, R8, RZ, !P5 ;  /* 0x000000ff080b7207 */ /* 0x000fe40006800000 */
[----:B------:R-:W-:Y:S02]  /*3aa0*/  SEL R12, R12, RZ, !P5 ;  /* 0x000000ff0c0c7207 */ /* 0x000fe40006800000 */
[----:B------:R-:W-:-:S02]  /*3ab0*/  FSEL R9, R7, RZ, P0 ;  /* 0x000000ff07097208 */ /* 0x000fc40000000000 */
[----:B------:R-:W-:Y:S01]  /*3ac0*/  FSETP.GEU.AND P0, PT, R27, RZ, PT ;  /* 0x000000ff1b00720b */ /* 0x000fe20003f0e000 */
[----:B------:R-:W-:Y:S01]  /*3ad0*/  FFMA R0, R11, R0, R12 ;  /* 0x000000000b007223 */ /* 0x000fe2000000000c */
[----:B------:R-:W-:Y:S02]  /*3ae0*/  SEL R15, R15, RZ, !P5 ;  /* 0x000000ff0f0f7207 */ /* 0x000fe40006800000 */
[----:B------:R-:W-:Y:S02]  /*3af0*/  FSEL R7, R27, RZ, P0 ;  /* 0x000000ff1b077208 */ /* 0x000fe40000000000 */
[----:B------:R-:W-:Y:S01]  /*3b00*/  @P1 FSEL R4, R64, RZ, P2 ;  /* 0x000000ff40041208 */ /* 0x000fe20001000000 */
[----:B------:R-:W-:Y:S01]  /*3b10*/  FFMA R23, R30, R23, R15 ;  /* 0x000000171e177223 */ /* 0x000fe2000000000f */
[----:B------:R-:W-:Y:S02]  /*3b20*/  @P1 FSEL R5, R65, RZ, P2 ;  /* 0x000000ff41051208 */ /* 0x000fe40001000000 */
[----:B------:R-:W-:-:S02]  /*3b30*/  @P1 FSEL R6, R9, RZ, P2 ;  /* 0x000000ff09061208 */ /* 0x000fc40001000000 */
[----:B------:R-:W-:Y:S02]  /*3b40*/  @P1 FSEL R7, R62, RZ, P2 ;  /* 0x000000ff3e071208 */ /* 0x000fe40001000000 */
[----:B------:R-:W-:Y:S02]  /*3b50*/  FSETP.GEU.AND P0, PT, R0, RZ, PT ;  /* 0x000000ff0000720b */ /* 0x000fe40003f0e000 */
[----:B------:R-:W-:Y:S02]  /*3b60*/  FSETP.GEU.AND P2, PT, R20, RZ, PT ;  /* 0x000000ff1400720b */ /* 0x000fe40003f4e000 */
[----:B------:R-:W-:Y:S02]  /*3b70*/  SHF.R.U32.HI R8, RZ, 0xf, R48 ;  /* 0x0000000fff087819 */ /* 0x000fe40000011630 */
[----:B------:R-:W-:Y:S02]  /*3b80*/  @!P5 FSEL R44, R0, RZ, P0 ;  /* 0x000000ff002cd208 */ /* 0x000fe40000000000 */
[----:B------:R-:W-:-:S02]  /*3b90*/  @!P5 FSEL R45, R20, RZ, P2 ;  /* 0x000000ff142dd208 */ /* 0x000fc40001000000 */
[----:B------:R-:W-:Y:S02]  /*3ba0*/  FSETP.GEU.AND P0, PT, R24, RZ, PT ;  /* 0x000000ff1800720b */ /* 0x000fe40003f0e000 */
[C---:B------:R-:W-:Y:S02]  /*3bb0*/  FSETP.GEU.AND P2, PT, R23.reuse, RZ, PT ;  /* 0x000000ff1700720b */ /* 0x040fe40003f4e000 */
[----:B------:R-:W-:Y:S02]  /*3bc0*/  SHF.R.U32.HI R0, RZ, 0xe, R48 ;  /* 0x0000000eff007819 */ /* 0x000fe40000011630 */
[----:B------:R-:W-:Y:S02]  /*3bd0*/  LOP3.LUT R8, R8, 0x1, RZ, 0xc0, !PT ;  /* 0x0000000108087812 */ /* 0x000fe400078ec0ff */
[----:B------:R-:W-:Y:S02]  /*3be0*/  @!P5 FSEL R46, R24, RZ, P0 ;  /* 0x000000ff182ed208 */ /* 0x000fe40000000000 */
[----:B------:R-:W-:-:S02]  /*3bf0*/  @!P5 FSEL R47, R23, RZ, P2 ;  /* 0x000000ff172fd208 */ /* 0x000fc40001000000 */
[----:B------:R-:W-:Y:S02]  /*3c00*/  LOP3.LUT R0, R0, 0x1, RZ, 0xc0, !PT ;  /* 0x0000000100007812 */ /* 0x000fe400078ec0ff */
[C---:B------:R-:W-:Y:S02]  /*3c10*/  FSETP.GEU.AND P5, PT, R25.reuse, RZ, PT ;  /* 0x000000ff1900720b */ /* 0x040fe40003fae000 */
[----:B------:R-:W-:Y:S02]  /*3c20*/  ISETP.NE.U32.AND P1, PT, R8, 0x1, PT ;  /* 0x000000010800780c */ /* 0x000fe40003f25070 */
[----:B------:R-:W-:Y:S01]  /*3c30*/  FSETP.GEU.AND P0, PT, R16, RZ, PT ;  /* 0x000000ff1000720b */ /* 0x000fe20003f0e000 */
[----:B------:R-:W0:Y:S01]  /*3c40*/  LDC.64 R8, c[0x0][0x2b0] ;  /* 0x0000ac00ff087b82 */ /* 0x000e220000000a00 */
[----:B------:R-:W-:Y:S02]  /*3c50*/  ISETP.NE.U32.AND P2, PT, R0, 0x1, PT ;  /* 0x000000010000780c */ /* 0x000fe40003f45070 */
[----:B------:R-:W-:-:S02]  /*3c60*/  @!P6 FSEL R5, R25, RZ, P5 ;  /* 0x000000ff1905e208 */ /* 0x000fc40002800000 */
[--C-:B------:R-:W-:Y:S02]  /*3c70*/  SHF.R.U32.HI R0, RZ, 0xd, R48.reuse ;  /* 0x0000000dff007819 */ /* 0x100fe40000011630 */
[----:B------:R-:W-:Y:S02]  /*3c80*/  SHF.R.U32.HI R11, RZ, 0x8, R48 ;  /* 0x00000008ff0b7819 */ /* 0x000fe40000011630 */
[----:B------:R-:W-:Y:S02]  /*3c90*/  FSETP.GEU.AND P5, PT, R3, RZ, PT ;  /* 0x000000ff0300720b */ /* 0x000fe40003fae000 */
[----:B------:R-:W-:Y:S02]  /*3ca0*/  @!P6 FSEL R4, R16, RZ, P0 ;  /* 0x000000ff1004e208 */ /* 0x000fe40000000000 */
[----:B------:R-:W-:Y:S02]  /*3cb0*/  FSETP.GEU.AND P0, PT, R26, RZ, PT ;  /* 0x000000ff1a00720b */ /* 0x000fe40003f0e000 */
[----:B------:R-:W-:-:S02]  /*3cc0*/  LOP3.LUT R0, R0, 0x1, RZ, 0xc0, !PT ;  /* 0x0000000100007812 */ /* 0x000fc400078ec0ff */
[----:B------:R-:W-:Y:S02]  /*3cd0*/  LOP3.LUT R11, R11, 0x1, RZ, 0xc0, !PT ;  /* 0x000000010b0b7812 */ /* 0x000fe400078ec0ff */
[----:B------:R-:W-:Y:S02]  /*3ce0*/  @!P6 FSEL R7, R3, RZ, P5 ;  /* 0x000000ff0307e208 */ /* 0x000fe40002800000 */
[--C-:B------:R-:W-:Y:S02]  /*3cf0*/  SHF.R.U32.HI R10, RZ, 0x9, R48.reuse ;  /* 0x00000009ff0a7819 */ /* 0x100fe40000011630 */
[----:B------:R-:W-:Y:S02]  /*3d00*/  SHF.R.U32.HI R3, RZ, 0xa, R48 ;  /* 0x0000000aff037819 */ /* 0x000fe40000011630 */
[----:B------:R-:W-:Y:S02]  /*3d10*/  @!P6 FSEL R6, R26, RZ, P0 ;  /* 0x000000ff1a06e208 */ /* 0x000fe40000000000 */
[----:B------:R-:W-:-:S02]  /*3d20*/  ISETP.NE.U32.AND P0, PT, R0, 0x1, PT ;  /* 0x000000010000780c */ /* 0x000fc40003f05070 */
[----:B------:R-:W-:Y:S02]  /*3d30*/  ISETP.NE.U32.AND P5, PT, R11, 0x1, PT ;  /* 0x000000010b00780c */ /* 0x000fe40003fa5070 */
[----:B------:R-:W-:Y:S02]  /*3d40*/  LOP3.LUT R10, R10, 0x1, RZ, 0xc0, !PT ;  /* 0x000000010a0a7812 */ /* 0x000fe400078ec0ff */
[--C-:B------:R-:W-:Y:S02]  /*3d50*/  SHF.R.U32.HI R0, RZ, 0xb, R48.reuse ;  /* 0x0000000bff007819 */ /* 0x100fe40000011630 */
[----:B------:R-:W-:Y:S02]  /*3d60*/  LOP3.LUT R3, R3, 0x1, RZ, 0xc0, !PT ;  /* 0x0000000103037812 */ /* 0x000fe400078ec0ff */
[----:B------:R-:W-:Y:S02]  /*3d70*/  SHF.R.U32.HI R48, RZ, 0xc, R48 ;  /* 0x0000000cff307819 */ /* 0x000fe40000011630 */
[----:B------:R-:W-:-:S02]  /*3d80*/  @!P3 FSEL R44, R22, RZ, P5 ;  /* 0x000000ff162cb208 */ /* 0x000fc40002800000 */
[----:B------:R-:W-:Y:S02]  /*3d90*/  ISETP.NE.U32.AND P6, PT, R10, 0x1, PT ;  /* 0x000000010a00780c */ /* 0x000fe40003fc5070 */
[----:B------:R-:W-:Y:S02]  /*3da0*/  ISETP.NE.U32.AND P5, PT, R3, 0x1, PT ;  /* 0x000000010300780c */ /* 0x000fe40003fa5070 */
[----:B------:R-:W-:Y:S02]  /*3db0*/  LOP3.LUT R0, R0, 0x1, RZ, 0xc0, !PT ;  /* 0x0000000100007812 */ /* 0x000fe400078ec0ff */
[----:B------:R-:W-:Y:S02]  /*3dc0*/  LOP3.LUT R48, R48, 0x1, RZ, 0xc0, !PT ;  /* 0x0000000130307812 */ /* 0x000fe400078ec0ff */
[----:B------:R-:W-:Y:S02]  /*3dd0*/  @!P3 FSEL R45, R21, RZ, P6 ;  /* 0x000000ff152db208 */ /* 0x000fe40003000000 */
[----:B------:R-:W-:-:S02]  /*3de0*/  @!P3 FSEL R46, R53, RZ, P5 ;  /* 0x000000ff352eb208 */ /* 0x000fc40002800000 */
[----:B------:R-:W-:Y:S02]  /*3df0*/  ISETP.NE.U32.AND P6, PT, R0, 0x1, PT ;  /* 0x000000010000780c */ /* 0x000fe40003fc5070 */
[----:B------:R-:W-:Y:S01]  /*3e00*/  ISETP.NE.U32.AND P5, PT, R48, 0x1, PT ;  /* 0x000000013000780c */ /* 0x000fe20003fa5070 */
[----:B0-----:R-:W-:Y:S01]  /*3e10*/  IMAD.WIDE R2, R2, 0x4, R8 ;  /* 0x0000000402027825 */ /* 0x001fe200078e0208 */
[----:B------:R-:W-:Y:S02]  /*3e20*/  @!P4 FSEL R7, R56, RZ, P1 ;  /* 0x000000ff3807c208 */ /* 0x000fe40000800000 */
[----:B------:R-:W-:Y:S02]  /*3e30*/  @!P3 FSEL R47, R52, RZ, P6 ;  /* 0x000000ff342fb208 */ /* 0x000fe40003000000 */
[----:B------:R-:W-:Y:S02]  /*3e40*/  @!P4 FSEL R4, R55, RZ, P5 ;  /* 0x000000ff3704c208 */ /* 0x000fe40002800000 */
[----:B------:R-:W-:-:S02]  /*3e50*/  @!P4 FSEL R5, R54, RZ, P0 ;  /* 0x000000ff3605c208 */ /* 0x000fc40000000000 */
[----:B------:R-:W-:Y:S01]  /*3e60*/  @!P4 FSEL R6, R57, RZ, P2 ;  /* 0x000000ff3906c208 */ /* 0x000fe20001000000 */
[----:B------:R-:W-:Y:S04]  /*3e70*/  STG.E.128 desc[UR4][R2.64], R44 ;  /* 0x0000002c02007986 */ /* 0x000fe8000c101d04 */
[----:B------:R-:W-:Y:S01]  /*3e80*/  STG.E.128 desc[UR4][R2.64+0x800], R4 ;  /* 0x0008000402007986 */ /* 0x000fe2000c101d04 */
[----:B------:R-:W-:Y:S05]  /*3e90*/  EXIT ;  /* 0x000000000000794d */ /* 0x000fea0003800000 */
.L_x_0:
[----:B------:R-:W-:-:S00]  /*3ea0*/  BRA `(.L_x_0) ;  /* 0xfffffffc00fc7947 */ /* 0x000fc0000383ffff */
[----:B------:R-:W-:-:S00]  /*3eb0*/  NOP ;  /* 0x0000000000007918 */ /* 0x000fc00000000000 */
        /* <DEDUP_REMOVED lines=12> */
.L_x_1:


//--------------------- .nv.global.init           --------------------------
	.section	.nv.global.init,"aw",@progbits
.nv.global.init:
	.type		_$_str,@object
	.size		_$_str,(_$_str_$_2 - _$_str)
_$_str:
        /*0000*/ 	.byte	0x5f, 0x5f, 0x43, 0x55, 0x44, 0x41, 0x5f, 0x46, 0x54, 0x5a, 0x00
	.type		_$_str_$_2,@object
	.size		_$_str_$_2,(.L_1 - _$_str_$_2)
_$_str_$_2:
        /*000b*/ 	.byte	0x5f, 0x5f, 0x43, 0x55, 0x44, 0x41, 0x5f, 0x50, 0x52, 0x45, 0x43, 0x5f, 0x53, 0x51, 0x52, 0x54
        /*001b*/ 	.byte	0x00
.L_1:


//--------------------- .nv.constant0.triton_poi_fused_cat_32 --------------------------
	.section	.nv.constant0.triton_poi_fused_cat_32,"a",@progbits
	.sectionflags	@""
	.align	4
.nv.constant0.triton_poi_fused_cat_32:
	.zero		700
